//
// Generated by NVIDIA NVVM Compiler
//
// Compiler Build ID: CL-36424714
// Cuda compilation tools, release 13.0, V13.0.88
// Based on NVVM 20.0.0
//

.version 9.0
.target sm_100
.address_size 64

	// .globl	_Z7brandesiiPiS_S_S_PfS0_P4nodeS0_S_S0_
.extern .func  (.param .b32 func_retval0) vprintf
(
	.param .b64 vprintf_param_0,
	.param .b64 vprintf_param_1
)
;
// _ZZ7brandesiiPiS_S_S_PfS0_P4nodeS0_S_S0_E3arr has been demoted
.global .align 1 .b8 $str[30] = {112, 114, 105, 110, 116, 105, 110, 103, 32, 102, 114, 111, 109, 32, 100, 101, 118, 105, 99, 101, 58, 10, 82, 111, 119, 32, 105, 115, 10};
.global .align 1 .b8 $str$1[4] = {37, 100, 32};
.global .align 1 .b8 $str$2[9] = {10, 67, 111, 108, 32, 105, 115, 10};
.global .align 1 .b8 $str$3[2] = {10};
.global .align 1 .b8 $str$4[12] = {68, 105, 115, 116, 97, 110, 99, 101, 115, 32, 10};

.visible .entry _Z7brandesiiPiS_S_S_PfS0_P4nodeS0_S_S0_(
	.param .u32 _Z7brandesiiPiS_S_S_PfS0_P4nodeS0_S_S0__param_0,
	.param .u32 _Z7brandesiiPiS_S_S_PfS0_P4nodeS0_S_S0__param_1,
	.param .u64 .ptr .align 1 _Z7brandesiiPiS_S_S_PfS0_P4nodeS0_S_S0__param_2,
	.param .u64 .ptr .align 1 _Z7brandesiiPiS_S_S_PfS0_P4nodeS0_S_S0__param_3,
	.param .u64 .ptr .align 1 _Z7brandesiiPiS_S_S_PfS0_P4nodeS0_S_S0__param_4,
	.param .u64 .ptr .align 1 _Z7brandesiiPiS_S_S_PfS0_P4nodeS0_S_S0__param_5,
	.param .u64 .ptr .align 1 _Z7brandesiiPiS_S_S_PfS0_P4nodeS0_S_S0__param_6,
	.param .u64 .ptr .align 1 _Z7brandesiiPiS_S_S_PfS0_P4nodeS0_S_S0__param_7,
	.param .u64 .ptr .align 1 _Z7brandesiiPiS_S_S_PfS0_P4nodeS0_S_S0__param_8,
	.param .u64 .ptr .align 1 _Z7brandesiiPiS_S_S_PfS0_P4nodeS0_S_S0__param_9,
	.param .u64 .ptr .align 1 _Z7brandesiiPiS_S_S_PfS0_P4nodeS0_S_S0__param_10,
	.param .u64 .ptr .align 1 _Z7brandesiiPiS_S_S_PfS0_P4nodeS0_S_S0__param_11
)
{
	.reg .pred 	%p<66>;
	.reg .b32 	%r<192>;
	.reg .b32 	%f<19>;
	.reg .b64 	%rd<130>;
	// demoted variable
	.shared .align 4 .b8 _ZZ7brandesiiPiS_S_S_PfS0_P4nodeS0_S_S0_E3arr[8];
	ld.param.u32 	%r88, [_Z7brandesiiPiS_S_S_PfS0_P4nodeS0_S_S0__param_0];
	ld.param.u32 	%r89, [_Z7brandesiiPiS_S_S_PfS0_P4nodeS0_S_S0__param_1];
	ld.param.u64 	%rd29, [_Z7brandesiiPiS_S_S_PfS0_P4nodeS0_S_S0__param_2];
	ld.param.u64 	%rd30, [_Z7brandesiiPiS_S_S_PfS0_P4nodeS0_S_S0__param_3];
	ld.param.u64 	%rd33, [_Z7brandesiiPiS_S_S_PfS0_P4nodeS0_S_S0__param_4];
	ld.param.u64 	%rd34, [_Z7brandesiiPiS_S_S_PfS0_P4nodeS0_S_S0__param_5];
	ld.param.u64 	%rd31, [_Z7brandesiiPiS_S_S_PfS0_P4nodeS0_S_S0__param_6];
	ld.param.u64 	%rd35, [_Z7brandesiiPiS_S_S_PfS0_P4nodeS0_S_S0__param_7];
	ld.param.u64 	%rd36, [_Z7brandesiiPiS_S_S_PfS0_P4nodeS0_S_S0__param_8];
	ld.param.u64 	%rd37, [_Z7brandesiiPiS_S_S_PfS0_P4nodeS0_S_S0__param_10];
	ld.param.u64 	%rd38, [_Z7brandesiiPiS_S_S_PfS0_P4nodeS0_S_S0__param_11];
	cvta.to.global.u64 	%rd1, %rd38;
	cvta.to.global.u64 	%rd2, %rd35;
	cvta.to.global.u64 	%rd3, %rd37;
	cvta.to.global.u64 	%rd4, %rd36;
	cvta.to.global.u64 	%rd5, %rd34;
	cvta.to.global.u64 	%rd6, %rd33;
	mov.u32 	%r1, %ctaid.x;
	mad.lo.s32 	%r90, %r1, %r88, %r1;
	cvt.u64.u32 	%rd7, %r90;
	setp.ge.s32 	%p1, %r1, %r88;
	@%p1 bra 	$L__BB0_91;
	cvta.to.global.u64 	%rd39, %rd31;
	shl.b64 	%rd40, %rd7, 2;
	add.s64 	%rd8, %rd5, %rd40;
	add.s64 	%rd9, %rd39, %rd40;
	add.s64 	%rd10, %rd2, %rd40;
	add.s64 	%rd11, %rd6, %rd40;
	mad.lo.s32 	%r91, %r1, %r89, %r1;
	mul.wide.u32 	%rd41, %r91, 8;
	add.s64 	%rd12, %rd4, %rd41;
	add.s32 	%r159, %r1, 1;
	mov.u32 	%r3, %tid.x;
	sub.s32 	%r4, %r88, %r3;
	shr.u32 	%r92, %r4, 5;
	add.s32 	%r93, %r92, 1;
	and.b32  	%r5, %r93, 15;
	and.b32  	%r6, %r93, 7;
	add.s32 	%r7, %r6, -1;
	and.b32  	%r8, %r93, 268435440;
	and.b32  	%r9, %r93, 3;
	mul.wide.u32 	%rd42, %r3, 4;
	add.s64 	%rd43, %rd42, %rd40;
	add.s64 	%rd44, %rd43, %rd39;
	add.s64 	%rd13, %rd44, 1024;
	cvta.to.global.u64 	%rd14, %rd30;
	cvta.to.global.u64 	%rd15, %rd29;
$L__BB0_2:
	setp.lt.u32 	%p2, %r88, %r3;
	@%p2 bra 	$L__BB0_29;
	setp.lt.u32 	%p3, %r4, 480;
	mov.u32 	%r164, %r3;
	@%p3 bra 	$L__BB0_6;
	shr.u32 	%r94, %r4, 5;
	add.s32 	%r95, %r94, 1;
	and.b32  	%r96, %r95, 268435440;
	neg.s32 	%r163, %r96;
	mov.u64 	%rd129, %rd13;
	mov.u32 	%r164, %r3;
$L__BB0_5:
	.pragma "nounroll";
	mov.b32 	%r97, 0;
	st.global.u32 	[%rd129+-1024], %r97;
	st.global.u32 	[%rd129+-896], %r97;
	st.global.u32 	[%rd129+-768], %r97;
	st.global.u32 	[%rd129+-640], %r97;
	st.global.u32 	[%rd129+-512], %r97;
	st.global.u32 	[%rd129+-384], %r97;
	st.global.u32 	[%rd129+-256], %r97;
	st.global.u32 	[%rd129+-128], %r97;
	st.global.u32 	[%rd129], %r97;
	st.global.u32 	[%rd129+128], %r97;
	st.global.u32 	[%rd129+256], %r97;
	st.global.u32 	[%rd129+384], %r97;
	st.global.u32 	[%rd129+512], %r97;
	st.global.u32 	[%rd129+640], %r97;
	st.global.u32 	[%rd129+768], %r97;
	st.global.u32 	[%rd129+896], %r97;
	add.s32 	%r164, %r164, 512;
	add.s32 	%r163, %r163, 16;
	add.s64 	%rd129, %rd129, 2048;
	setp.eq.s32 	%p4, %r163, 0;
	@%p4 bra 	$L__BB0_6;
	bra.uni 	$L__BB0_5;
$L__BB0_6:
	add.s32 	%r13, %r5, -1;
	setp.eq.s32 	%p5, %r5, 0;
	@%p5 bra 	$L__BB0_16;
	setp.lt.u32 	%p6, %r13, 7;
	@%p6 bra 	$L__BB0_9;
	mul.wide.u32 	%rd45, %r164, 4;
	add.s64 	%rd46, %rd9, %rd45;
	mov.b32 	%r98, 0;
	st.global.u32 	[%rd46], %r98;
	st.global.u32 	[%rd46+128], %r98;
	st.global.u32 	[%rd46+256], %r98;
	st.global.u32 	[%rd46+384], %r98;
	st.global.u32 	[%rd46+512], %r98;
	st.global.u32 	[%rd46+640], %r98;
	st.global.u32 	[%rd46+768], %r98;
	st.global.u32 	[%rd46+896], %r98;
	add.s32 	%r164, %r164, 256;
$L__BB0_9:
	setp.eq.s32 	%p7, %r6, 0;
	@%p7 bra 	$L__BB0_16;
	setp.lt.u32 	%p8, %r7, 3;
	@%p8 bra 	$L__BB0_12;
	mul.wide.u32 	%rd47, %r164, 4;
	add.s64 	%rd48, %rd9, %rd47;
	mov.b32 	%r99, 0;
	st.global.u32 	[%rd48], %r99;
	st.global.u32 	[%rd48+128], %r99;
	st.global.u32 	[%rd48+256], %r99;
	st.global.u32 	[%rd48+384], %r99;
	add.s32 	%r164, %r164, 128;
$L__BB0_12:
	setp.eq.s32 	%p9, %r9, 0;
	@%p9 bra 	$L__BB0_16;
	setp.eq.s32 	%p10, %r9, 1;
	mul.wide.u32 	%rd49, %r164, 4;
	add.s64 	%rd16, %rd9, %rd49;
	mov.b32 	%r100, 0;
	st.global.u32 	[%rd16], %r100;
	@%p10 bra 	$L__BB0_16;
	setp.eq.s32 	%p11, %r9, 2;
	mov.b32 	%r101, 0;
	st.global.u32 	[%rd16+128], %r101;
	@%p11 bra 	$L__BB0_16;
	mov.b32 	%r102, 0;
	st.global.u32 	[%rd16+256], %r102;
$L__BB0_16:
	mov.u32 	%r167, %r3;
	@%p3 bra 	$L__BB0_19;
	mov.b32 	%r166, 0;
	mov.u32 	%r167, %r3;
$L__BB0_18:
	.pragma "nounroll";
	mul.wide.u32 	%rd50, %r167, 4;
	add.s64 	%rd51, %rd11, %rd50;
	mov.b32 	%r104, -1;
	st.global.u32 	[%rd51], %r104;
	st.global.u32 	[%rd51+128], %r104;
	st.global.u32 	[%rd51+256], %r104;
	st.global.u32 	[%rd51+384], %r104;
	st.global.u32 	[%rd51+512], %r104;
	st.global.u32 	[%rd51+640], %r104;
	st.global.u32 	[%rd51+768], %r104;
	st.global.u32 	[%rd51+896], %r104;
	st.global.u32 	[%rd51+1024], %r104;
	st.global.u32 	[%rd51+1152], %r104;
	st.global.u32 	[%rd51+1280], %r104;
	st.global.u32 	[%rd51+1408], %r104;
	st.global.u32 	[%rd51+1536], %r104;
	st.global.u32 	[%rd51+1664], %r104;
	st.global.u32 	[%rd51+1792], %r104;
	st.global.u32 	[%rd51+1920], %r104;
	add.s32 	%r167, %r167, 512;
	add.s32 	%r166, %r166, 16;
	setp.ne.s32 	%p13, %r166, %r8;
	@%p13 bra 	$L__BB0_18;
$L__BB0_19:
	@%p5 bra 	$L__BB0_29;
	setp.lt.u32 	%p15, %r13, 7;
	@%p15 bra 	$L__BB0_22;
	mul.wide.u32 	%rd52, %r167, 4;
	add.s64 	%rd53, %rd11, %rd52;
	mov.b32 	%r105, -1;
	st.global.u32 	[%rd53], %r105;
	st.global.u32 	[%rd53+128], %r105;
	st.global.u32 	[%rd53+256], %r105;
	st.global.u32 	[%rd53+384], %r105;
	st.global.u32 	[%rd53+512], %r105;
	st.global.u32 	[%rd53+640], %r105;
	st.global.u32 	[%rd53+768], %r105;
	st.global.u32 	[%rd53+896], %r105;
	add.s32 	%r167, %r167, 256;
$L__BB0_22:
	setp.eq.s32 	%p16, %r6, 0;
	@%p16 bra 	$L__BB0_29;
	setp.lt.u32 	%p17, %r7, 3;
	@%p17 bra 	$L__BB0_25;
	mul.wide.u32 	%rd54, %r167, 4;
	add.s64 	%rd55, %rd11, %rd54;
	mov.b32 	%r106, -1;
	st.global.u32 	[%rd55], %r106;
	st.global.u32 	[%rd55+128], %r106;
	st.global.u32 	[%rd55+256], %r106;
	st.global.u32 	[%rd55+384], %r106;
	add.s32 	%r167, %r167, 128;
$L__BB0_25:
	setp.eq.s32 	%p18, %r9, 0;
	@%p18 bra 	$L__BB0_29;
	setp.eq.s32 	%p19, %r9, 1;
	mul.wide.u32 	%rd56, %r167, 4;
	add.s64 	%rd19, %rd11, %rd56;
	mov.b32 	%r107, -1;
	st.global.u32 	[%rd19], %r107;
	@%p19 bra 	$L__BB0_29;
	setp.eq.s32 	%p20, %r9, 2;
	mov.b32 	%r108, -1;
	st.global.u32 	[%rd19+128], %r108;
	@%p20 bra 	$L__BB0_29;
	mov.b32 	%r109, -1;
	st.global.u32 	[%rd19+256], %r109;
$L__BB0_29:
	setp.ne.s32 	%p21, %r3, 0;
	@%p21 bra 	$L__BB0_31;
	mov.b32 	%r110, 1;
	st.shared.u32 	[_ZZ7brandesiiPiS_S_S_PfS0_P4nodeS0_S_S0_E3arr+4], %r110;
	st.shared.u32 	[_ZZ7brandesiiPiS_S_S_PfS0_P4nodeS0_S_S0_E3arr], %r110;
	st.global.u32 	[%rd8], %r159;
	mul.wide.u32 	%rd57, %r159, 4;
	add.s64 	%rd58, %rd9, %rd57;
	mov.b32 	%r111, 1065353216;
	st.global.u32 	[%rd58], %r111;
	add.s64 	%rd59, %rd11, %rd57;
	mov.b32 	%r112, 0;
	st.global.u32 	[%rd59], %r112;
	st.global.u32 	[%rd12], %r159;
	st.global.u32 	[%rd12+4], %r112;
$L__BB0_31:
	bar.sync 	0;
	ld.shared.u32 	%r174, [_ZZ7brandesiiPiS_S_S_PfS0_P4nodeS0_S_S0_E3arr];
	setp.lt.s32 	%p22, %r174, 1;
	@%p22 bra 	$L__BB0_41;
	mov.b32 	%r170, 0;
$L__BB0_33:
	add.s32 	%r33, %r170, 1;
	mul.wide.u32 	%rd60, %r170, 4;
	add.s64 	%rd61, %rd8, %rd60;
	ld.global.u32 	%r34, [%rd61];
	mul.wide.s32 	%rd62, %r34, 4;
	add.s64 	%rd20, %rd14, %rd62;
	ld.global.u32 	%r114, [%rd20+4];
	ld.global.u32 	%r115, [%rd20];
	sub.s32 	%r35, %r114, %r115;
	setp.ge.s32 	%p23, %r3, %r35;
	@%p23 bra 	$L__BB0_40;
	mul.wide.s32 	%rd63, %r34, 4;
	add.s64 	%rd21, %rd11, %rd63;
	add.s64 	%rd22, %rd9, %rd63;
	mov.u32 	%r171, %r3;
$L__BB0_35:
	ld.global.u32 	%r116, [%rd20];
	add.s32 	%r117, %r116, %r171;
	mul.wide.s32 	%rd64, %r117, 4;
	add.s64 	%rd65, %rd15, %rd64;
	ld.global.u32 	%r37, [%rd65];
	mul.wide.s32 	%rd66, %r37, 4;
	add.s64 	%rd23, %rd11, %rd66;
	ld.global.u32 	%r173, [%rd23];
	setp.ne.s32 	%p24, %r173, -1;
	ld.global.u32 	%r172, [%rd21];
	@%p24 bra 	$L__BB0_37;
	add.s32 	%r118, %r172, 1;
	st.global.u32 	[%rd23], %r118;
	atom.shared.add.u32 	%r119, [_ZZ7brandesiiPiS_S_S_PfS0_P4nodeS0_S_S0_E3arr], 1;
	mul.wide.s32 	%rd67, %r119, 4;
	add.s64 	%rd68, %rd8, %rd67;
	st.global.u32 	[%rd68], %r37;
	ld.global.u32 	%r173, [%rd23];
	ld.global.u32 	%r172, [%rd21];
$L__BB0_37:
	add.s32 	%r120, %r172, 1;
	setp.ne.s32 	%p25, %r173, %r120;
	@%p25 bra 	$L__BB0_39;
	ld.global.f32 	%f1, [%rd22];
	mul.wide.s32 	%rd69, %r37, 4;
	add.s64 	%rd70, %rd9, %rd69;
	ld.global.f32 	%f2, [%rd70];
	add.f32 	%f3, %f1, %f2;
	st.global.f32 	[%rd70], %f3;
	atom.shared.add.u32 	%r121, [_ZZ7brandesiiPiS_S_S_PfS0_P4nodeS0_S_S0_E3arr+4], 1;
	mul.wide.s32 	%rd71, %r121, 8;
	add.s64 	%rd72, %rd12, %rd71;
	st.global.u32 	[%rd72], %r37;
	st.global.u32 	[%rd72+4], %r34;
$L__BB0_39:
	add.s32 	%r171, %r171, 32;
	setp.lt.s32 	%p26, %r171, %r35;
	@%p26 bra 	$L__BB0_35;
$L__BB0_40:
	bar.sync 	0;
	ld.shared.u32 	%r174, [_ZZ7brandesiiPiS_S_S_PfS0_P4nodeS0_S_S0_E3arr];
	setp.lt.s32 	%p27, %r33, %r174;
	mov.u32 	%r170, %r33;
	@%p27 bra 	$L__BB0_33;
$L__BB0_41:
	@%p21 bra 	$L__BB0_43;
	mul.wide.s32 	%rd73, %r174, 4;
	add.s64 	%rd74, %rd8, %rd73;
	ld.global.u32 	%r122, [%rd74+-4];
	mul.wide.s32 	%rd75, %r122, 4;
	add.s64 	%rd76, %rd11, %rd75;
	ld.global.u32 	%r123, [%rd76];
	st.shared.u32 	[_ZZ7brandesiiPiS_S_S_PfS0_P4nodeS0_S_S0_E3arr], %r123;
	ld.shared.u32 	%r124, [_ZZ7brandesiiPiS_S_S_PfS0_P4nodeS0_S_S0_E3arr+4];
	add.s32 	%r125, %r124, -1;
	st.shared.u32 	[_ZZ7brandesiiPiS_S_S_PfS0_P4nodeS0_S_S0_E3arr+4], %r125;
$L__BB0_43:
	setp.lt.u32 	%p29, %r88, %r3;
	bar.sync 	0;
	ld.shared.u32 	%r191, [_ZZ7brandesiiPiS_S_S_PfS0_P4nodeS0_S_S0_E3arr+4];
	@%p29 bra 	$L__BB0_81;
	setp.lt.u32 	%p30, %r4, 224;
	mov.u32 	%r178, %r3;
	@%p30 bra 	$L__BB0_47;
	mov.b32 	%r179, 0;
	mov.u32 	%r178, %r3;
$L__BB0_46:
	.pragma "nounroll";
	cvt.u64.u32 	%rd77, %r178;
	add.s64 	%rd78, %rd7, %rd77;
	shl.b64 	%rd79, %rd78, 2;
	add.s64 	%rd80, %rd3, %rd79;
	mov.b32 	%r127, 0;
	st.global.u32 	[%rd80], %r127;
	st.global.u32 	[%rd80+128], %r127;
	st.global.u32 	[%rd80+256], %r127;
	st.global.u32 	[%rd80+384], %r127;
	st.global.u32 	[%rd80+512], %r127;
	st.global.u32 	[%rd80+640], %r127;
	st.global.u32 	[%rd80+768], %r127;
	st.global.u32 	[%rd80+896], %r127;
	add.s32 	%r178, %r178, 256;
	add.s32 	%r179, %r179, 8;
	shr.u32 	%r128, %r4, 5;
	add.s32 	%r129, %r128, 1;
	and.b32  	%r130, %r129, 268435448;
	setp.eq.s32 	%p31, %r179, %r130;
	@%p31 bra 	$L__BB0_47;
	bra.uni 	$L__BB0_46;
$L__BB0_47:
	setp.eq.s32 	%p32, %r6, 0;
	@%p32 bra 	$L__BB0_55;
	setp.lt.u32 	%p33, %r7, 3;
	@%p33 bra 	$L__BB0_50;
	cvt.u64.u32 	%rd81, %r178;
	add.s64 	%rd82, %rd7, %rd81;
	shl.b64 	%rd83, %rd82, 2;
	add.s64 	%rd84, %rd3, %rd83;
	mov.b32 	%r131, 0;
	st.global.u32 	[%rd84], %r131;
	st.global.u32 	[%rd84+128], %r131;
	st.global.u32 	[%rd84+256], %r131;
	st.global.u32 	[%rd84+384], %r131;
	add.s32 	%r178, %r178, 128;
$L__BB0_50:
	setp.eq.s32 	%p34, %r9, 0;
	@%p34 bra 	$L__BB0_55;
	and.b32  	%r132, %r4, 96;
	setp.eq.s32 	%p35, %r132, 0;
	@%p35 bra 	$L__BB0_53;
	cvt.u64.u32 	%rd85, %r178;
	add.s64 	%rd86, %rd7, %rd85;
	shl.b64 	%rd87, %rd86, 2;
	add.s64 	%rd88, %rd3, %rd87;
	mov.b32 	%r133, 0;
	st.global.u32 	[%rd88], %r133;
	st.global.u32 	[%rd88+128], %r133;
	add.s32 	%r178, %r178, 64;
$L__BB0_53:
	and.b32  	%r134, %r4, 32;
	setp.ne.s32 	%p36, %r134, 0;
	@%p36 bra 	$L__BB0_55;
	cvt.u64.u32 	%rd89, %r178;
	add.s64 	%rd90, %rd7, %rd89;
	shl.b64 	%rd91, %rd90, 2;
	add.s64 	%rd92, %rd3, %rd91;
	mov.b32 	%r135, 0;
	st.global.u32 	[%rd92], %r135;
$L__BB0_55:
	setp.lt.u32 	%p37, %r4, 480;
	mov.u32 	%r183, %r3;
	@%p37 bra 	$L__BB0_58;
	mov.b32 	%r184, 0;
	mov.u32 	%r183, %r3;
$L__BB0_57:
	.pragma "nounroll";
	mul.wide.u32 	%rd93, %r183, 4;
	add.s64 	%rd94, %rd10, %rd93;
	mov.b32 	%r137, 0;
	st.global.u32 	[%rd94], %r137;
	st.global.u32 	[%rd94+128], %r137;
	st.global.u32 	[%rd94+256], %r137;
	st.global.u32 	[%rd94+384], %r137;
	st.global.u32 	[%rd94+512], %r137;
	st.global.u32 	[%rd94+640], %r137;
	st.global.u32 	[%rd94+768], %r137;
	st.global.u32 	[%rd94+896], %r137;
	st.global.u32 	[%rd94+1024], %r137;
	st.global.u32 	[%rd94+1152], %r137;
	st.global.u32 	[%rd94+1280], %r137;
	st.global.u32 	[%rd94+1408], %r137;
	st.global.u32 	[%rd94+1536], %r137;
	st.global.u32 	[%rd94+1664], %r137;
	st.global.u32 	[%rd94+1792], %r137;
	st.global.u32 	[%rd94+1920], %r137;
	add.s32 	%r183, %r183, 512;
	add.s32 	%r184, %r184, 16;
	setp.eq.s32 	%p38, %r184, %r8;
	@%p38 bra 	$L__BB0_58;
	bra.uni 	$L__BB0_57;
$L__BB0_58:
	add.s32 	%r58, %r5, -1;
	setp.eq.s32 	%p39, %r5, 0;
	@%p39 bra 	$L__BB0_68;
	setp.lt.u32 	%p40, %r58, 7;
	@%p40 bra 	$L__BB0_61;
	mul.wide.u32 	%rd95, %r183, 4;
	add.s64 	%rd96, %rd10, %rd95;
	mov.b32 	%r138, 0;
	st.global.u32 	[%rd96], %r138;
	st.global.u32 	[%rd96+128], %r138;
	st.global.u32 	[%rd96+256], %r138;
	st.global.u32 	[%rd96+384], %r138;
	st.global.u32 	[%rd96+512], %r138;
	st.global.u32 	[%rd96+640], %r138;
	st.global.u32 	[%rd96+768], %r138;
	st.global.u32 	[%rd96+896], %r138;
	add.s32 	%r183, %r183, 256;
$L__BB0_61:
	@%p32 bra 	$L__BB0_68;
	setp.lt.u32 	%p42, %r7, 3;
	@%p42 bra 	$L__BB0_64;
	mul.wide.u32 	%rd97, %r183, 4;
	add.s64 	%rd98, %rd10, %rd97;
	mov.b32 	%r139, 0;
	st.global.u32 	[%rd98], %r139;
	st.global.u32 	[%rd98+128], %r139;
	st.global.u32 	[%rd98+256], %r139;
	st.global.u32 	[%rd98+384], %r139;
	add.s32 	%r183, %r183, 128;
$L__BB0_64:
	setp.eq.s32 	%p43, %r9, 0;
	@%p43 bra 	$L__BB0_68;
	setp.eq.s32 	%p44, %r9, 1;
	mul.wide.u32 	%rd99, %r183, 4;
	add.s64 	%rd24, %rd10, %rd99;
	mov.b32 	%r140, 0;
	st.global.u32 	[%rd24], %r140;
	@%p44 bra 	$L__BB0_68;
	setp.eq.s32 	%p45, %r9, 2;
	mov.b32 	%r141, 0;
	st.global.u32 	[%rd24+128], %r141;
	@%p45 bra 	$L__BB0_68;
	mov.b32 	%r142, 0;
	st.global.u32 	[%rd24+256], %r142;
$L__BB0_68:
	mov.u32 	%r187, %r3;
	@%p37 bra 	$L__BB0_71;
	mov.b32 	%r186, 0;
	mov.u32 	%r187, %r3;
$L__BB0_70:
	.pragma "nounroll";
	mul.wide.u32 	%rd100, %r187, 4;
	add.s64 	%rd101, %rd8, %rd100;
	mov.b32 	%r144, 0;
	st.global.u32 	[%rd101], %r144;
	st.global.u32 	[%rd101+128], %r144;
	st.global.u32 	[%rd101+256], %r144;
	st.global.u32 	[%rd101+384], %r144;
	st.global.u32 	[%rd101+512], %r144;
	st.global.u32 	[%rd101+640], %r144;
	st.global.u32 	[%rd101+768], %r144;
	st.global.u32 	[%rd101+896], %r144;
	st.global.u32 	[%rd101+1024], %r144;
	st.global.u32 	[%rd101+1152], %r144;
	st.global.u32 	[%rd101+1280], %r144;
	st.global.u32 	[%rd101+1408], %r144;
	st.global.u32 	[%rd101+1536], %r144;
	st.global.u32 	[%rd101+1664], %r144;
	st.global.u32 	[%rd101+1792], %r144;
	st.global.u32 	[%rd101+1920], %r144;
	add.s32 	%r187, %r187, 512;
	add.s32 	%r186, %r186, 16;
	setp.ne.s32 	%p47, %r186, %r8;
	@%p47 bra 	$L__BB0_70;
$L__BB0_71:
	@%p39 bra 	$L__BB0_81;
	setp.lt.u32 	%p49, %r58, 7;
	@%p49 bra 	$L__BB0_74;
	mul.wide.u32 	%rd102, %r187, 4;
	add.s64 	%rd103, %rd8, %rd102;
	mov.b32 	%r145, 0;
	st.global.u32 	[%rd103], %r145;
	st.global.u32 	[%rd103+128], %r145;
	st.global.u32 	[%rd103+256], %r145;
	st.global.u32 	[%rd103+384], %r145;
	st.global.u32 	[%rd103+512], %r145;
	st.global.u32 	[%rd103+640], %r145;
	st.global.u32 	[%rd103+768], %r145;
	st.global.u32 	[%rd103+896], %r145;
	add.s32 	%r187, %r187, 256;
$L__BB0_74:
	@%p32 bra 	$L__BB0_81;
	setp.lt.u32 	%p51, %r7, 3;
	@%p51 bra 	$L__BB0_77;
	mul.wide.u32 	%rd104, %r187, 4;
	add.s64 	%rd105, %rd8, %rd104;
	mov.b32 	%r146, 0;
	st.global.u32 	[%rd105], %r146;
	st.global.u32 	[%rd105+128], %r146;
	st.global.u32 	[%rd105+256], %r146;
	st.global.u32 	[%rd105+384], %r146;
	add.s32 	%r187, %r187, 128;
$L__BB0_77:
	setp.eq.s32 	%p52, %r9, 0;
	@%p52 bra 	$L__BB0_81;
	setp.eq.s32 	%p53, %r9, 1;
	mul.wide.u32 	%rd106, %r187, 4;
	add.s64 	%rd25, %rd8, %rd106;
	mov.b32 	%r147, 0;
	st.global.u32 	[%rd25], %r147;
	@%p53 bra 	$L__BB0_81;
	setp.eq.s32 	%p54, %r9, 2;
	mov.b32 	%r148, 0;
	st.global.u32 	[%rd25+128], %r148;
	@%p54 bra 	$L__BB0_81;
	mov.b32 	%r149, 0;
	st.global.u32 	[%rd25+256], %r149;
$L__BB0_81:
	ld.shared.u32 	%r190, [_ZZ7brandesiiPiS_S_S_PfS0_P4nodeS0_S_S0_E3arr];
	setp.lt.s32 	%p55, %r190, 1;
	@%p55 bra 	$L__BB0_90;
	ld.global.u32 	%r77, [%rd3];
$L__BB0_83:
	sub.s32 	%r80, %r191, %r3;
	setp.lt.s32 	%p56, %r80, 1;
	@%p56 bra 	$L__BB0_89;
	mul.wide.u32 	%rd107, %r80, 8;
	add.s64 	%rd26, %rd12, %rd107;
	ld.global.u32 	%r150, [%rd26];
	cvt.s64.s32 	%rd27, %r150;
	mul.wide.s32 	%rd108, %r150, 4;
	add.s64 	%rd109, %rd11, %rd108;
	ld.global.u32 	%r151, [%rd109];
	setp.ne.s32 	%p57, %r151, %r190;
	@%p57 bra 	$L__BB0_89;
	ld.global.u32 	%r152, [%rd26+4];
	mul.wide.s32 	%rd110, %r152, 4;
	add.s64 	%rd111, %rd10, %rd110;
	add.s64 	%rd112, %rd9, %rd110;
	ld.global.f32 	%f4, [%rd112];
	shl.b64 	%rd113, %rd27, 2;
	add.s64 	%rd114, %rd9, %rd113;
	ld.global.f32 	%f5, [%rd114];
	div.rn.f32 	%f6, %f4, %f5;
	mul.wide.u32 	%rd115, %r159, 4;
	add.s64 	%rd116, %rd1, %rd115;
	ld.global.f32 	%f7, [%rd116];
	add.s64 	%rd117, %rd1, %rd113;
	ld.global.f32 	%f8, [%rd117];
	sub.f32 	%f9, %f7, %f8;
	max.f32 	%f10, %f9, 0f00000000;
	add.s64 	%rd28, %rd10, %rd113;
	ld.global.f32 	%f11, [%rd28];
	add.f32 	%f12, %f11, %f10;
	mul.f32 	%f13, %f6, %f12;
	atom.global.add.f32 	%f14, [%rd111], %f13;
	add.s64 	%rd118, %rd7, %rd27;
	shl.b64 	%rd119, %rd118, 2;
	add.s64 	%rd120, %rd3, %rd119;
	atom.global.exch.b32 	%r153, [%rd120], 1;
	setp.ne.s32 	%p58, %r153, 0;
	@%p58 bra 	$L__BB0_87;
	ld.param.u64 	%rd128, [_Z7brandesiiPiS_S_S_PfS0_P4nodeS0_S_S0__param_9];
	setp.eq.s32 	%p59, %r77, 45;
	cvta.to.global.u64 	%rd121, %rd128;
	shl.b64 	%rd122, %rd27, 2;
	add.s64 	%rd123, %rd121, %rd122;
	ld.global.f32 	%f15, [%rd28];
	neg.f32 	%f16, %f15;
	selp.f32 	%f17, %f16, %f15, %p59;
	atom.global.add.f32 	%f18, [%rd123], %f17;
$L__BB0_87:
	setp.ne.s32 	%p60, %r3, 31;
	add.s32 	%r81, %r80, -1;
	mul.wide.u32 	%rd124, %r81, 8;
	add.s64 	%rd125, %rd12, %rd124;
	ld.global.u32 	%r154, [%rd125];
	mul.wide.s32 	%rd126, %r154, 4;
	add.s64 	%rd127, %rd11, %rd126;
	ld.global.u32 	%r155, [%rd127];
	ld.shared.u32 	%r156, [_ZZ7brandesiiPiS_S_S_PfS0_P4nodeS0_S_S0_E3arr];
	add.s32 	%r84, %r156, -1;
	setp.ne.s32 	%p61, %r155, %r84;
	and.pred  	%p62, %p60, %p61;
	@%p62 bra 	$L__BB0_89;
	setp.eq.s32 	%p63, %r155, %r84;
	st.shared.u32 	[_ZZ7brandesiiPiS_S_S_PfS0_P4nodeS0_S_S0_E3arr+4], %r81;
	selp.s32 	%r157, -1, 0, %p63;
	add.s32 	%r158, %r156, %r157;
	st.shared.u32 	[_ZZ7brandesiiPiS_S_S_PfS0_P4nodeS0_S_S0_E3arr], %r158;
$L__BB0_89:
	bar.sync 	0;
	ld.shared.u32 	%r191, [_ZZ7brandesiiPiS_S_S_PfS0_P4nodeS0_S_S0_E3arr+4];
	ld.shared.u32 	%r190, [_ZZ7brandesiiPiS_S_S_PfS0_P4nodeS0_S_S0_E3arr];
	setp.gt.s32 	%p64, %r190, 0;
	@%p64 bra 	$L__BB0_83;
$L__BB0_90:
	add.s32 	%r159, %r159, 1024;
	setp.le.s32 	%p65, %r159, %r88;
	@%p65 bra 	$L__BB0_2;
$L__BB0_91:
	ret;

}
	// .globl	_Z11dPrintGraphiiPiS_
.visible .entry _Z11dPrintGraphiiPiS_(
	.param .u32 _Z11dPrintGraphiiPiS__param_0,
	.param .u32 _Z11dPrintGraphiiPiS__param_1,
	.param .u64 .ptr .align 1 _Z11dPrintGraphiiPiS__param_2,
	.param .u64 .ptr .align 1 _Z11dPrintGraphiiPiS__param_3
)
{
	.local .align 8 .b8 	__local_depot1[8];
	.reg .b64 	%SP;
	.reg .b64 	%SPL;
	.reg .pred 	%p<15>;
	.reg .b32 	%r<150>;
	.reg .b64 	%rd<53>;

	mov.u64 	%SPL, __local_depot1;
	cvta.local.u64 	%SP, %SPL;
	ld.param.u32 	%r27, [_Z11dPrintGraphiiPiS__param_0];
	ld.param.u32 	%r28, [_Z11dPrintGraphiiPiS__param_1];
	ld.param.u64 	%rd16, [_Z11dPrintGraphiiPiS__param_2];
	ld.param.u64 	%rd17, [_Z11dPrintGraphiiPiS__param_3];
	cvta.to.global.u64 	%rd1, %rd17;
	cvta.to.global.u64 	%rd2, %rd16;
	add.u64 	%rd18, %SP, 0;
	add.u64 	%rd3, %SPL, 0;
	mov.u64 	%rd19, $str;
	cvta.global.u64 	%rd20, %rd19;
	{ // callseq 0, 0
	.param .b64 param0;
	st.param.b64 	[param0], %rd20;
	.param .b64 param1;
	st.param.b64 	[param1], 0;
	.param .b32 retval0;
	call.uni (retval0), 
	vprintf, 
	(
	param0, 
	param1
	);
	ld.param.b32 	%r29, [retval0];
	} // callseq 0
	setp.lt.s32 	%p1, %r27, -1;
	@%p1 bra 	$L__BB1_13;
	add.s32 	%r1, %r27, 2;
	add.s32 	%r32, %r27, 1;
	and.b32  	%r2, %r1, 15;
	setp.lt.u32 	%p2, %r32, 15;
	mov.b32 	%r144, 0;
	@%p2 bra 	$L__BB1_4;
	and.b32  	%r144, %r1, -16;
	neg.s32 	%r142, %r144;
	add.s64 	%rd49, %rd2, 32;
	mov.u64 	%rd21, $str$1;
$L__BB1_3:
	.pragma "nounroll";
	ld.global.u32 	%r34, [%rd49+-32];
	st.local.u32 	[%rd3], %r34;
	cvta.global.u64 	%rd22, %rd21;
	{ // callseq 1, 0
	.param .b64 param0;
	st.param.b64 	[param0], %rd22;
	.param .b64 param1;
	st.param.b64 	[param1], %rd18;
	.param .b32 retval0;
	call.uni (retval0), 
	vprintf, 
	(
	param0, 
	param1
	);
	ld.param.b32 	%r35, [retval0];
	} // callseq 1
	ld.global.u32 	%r37, [%rd49+-28];
	st.local.u32 	[%rd3], %r37;
	{ // callseq 2, 0
	.param .b64 param0;
	st.param.b64 	[param0], %rd22;
	.param .b64 param1;
	st.param.b64 	[param1], %rd18;
	.param .b32 retval0;
	call.uni (retval0), 
	vprintf, 
	(
	param0, 
	param1
	);
	ld.param.b32 	%r38, [retval0];
	} // callseq 2
	ld.global.u32 	%r40, [%rd49+-24];
	st.local.u32 	[%rd3], %r40;
	{ // callseq 3, 0
	.param .b64 param0;
	st.param.b64 	[param0], %rd22;
	.param .b64 param1;
	st.param.b64 	[param1], %rd18;
	.param .b32 retval0;
	call.uni (retval0), 
	vprintf, 
	(
	param0, 
	param1
	);
	ld.param.b32 	%r41, [retval0];
	} // callseq 3
	ld.global.u32 	%r43, [%rd49+-20];
	st.local.u32 	[%rd3], %r43;
	{ // callseq 4, 0
	.param .b64 param0;
	st.param.b64 	[param0], %rd22;
	.param .b64 param1;
	st.param.b64 	[param1], %rd18;
	.param .b32 retval0;
	call.uni (retval0), 
	vprintf, 
	(
	param0, 
	param1
	);
	ld.param.b32 	%r44, [retval0];
	} // callseq 4
	ld.global.u32 	%r46, [%rd49+-16];
	st.local.u32 	[%rd3], %r46;
	{ // callseq 5, 0
	.param .b64 param0;
	st.param.b64 	[param0], %rd22;
	.param .b64 param1;
	st.param.b64 	[param1], %rd18;
	.param .b32 retval0;
	call.uni (retval0), 
	vprintf, 
	(
	param0, 
	param1
	);
	ld.param.b32 	%r47, [retval0];
	} // callseq 5
	ld.global.u32 	%r49, [%rd49+-12];
	st.local.u32 	[%rd3], %r49;
	{ // callseq 6, 0
	.param .b64 param0;
	st.param.b64 	[param0], %rd22;
	.param .b64 param1;
	st.param.b64 	[param1], %rd18;
	.param .b32 retval0;
	call.uni (retval0), 
	vprintf, 
	(
	param0, 
	param1
	);
	ld.param.b32 	%r50, [retval0];
	} // callseq 6
	ld.global.u32 	%r52, [%rd49+-8];
	st.local.u32 	[%rd3], %r52;
	{ // callseq 7, 0
	.param .b64 param0;
	st.param.b64 	[param0], %rd22;
	.param .b64 param1;
	st.param.b64 	[param1], %rd18;
	.param .b32 retval0;
	call.uni (retval0), 
	vprintf, 
	(
	param0, 
	param1
	);
	ld.param.b32 	%r53, [retval0];
	} // callseq 7
	ld.global.u32 	%r55, [%rd49+-4];
	st.local.u32 	[%rd3], %r55;
	{ // callseq 8, 0
	.param .b64 param0;
	st.param.b64 	[param0], %rd22;
	.param .b64 param1;
	st.param.b64 	[param1], %rd18;
	.param .b32 retval0;
	call.uni (retval0), 
	vprintf, 
	(
	param0, 
	param1
	);
	ld.param.b32 	%r56, [retval0];
	} // callseq 8
	ld.global.u32 	%r58, [%rd49];
	st.local.u32 	[%rd3], %r58;
	{ // callseq 9, 0
	.param .b64 param0;
	st.param.b64 	[param0], %rd22;
	.param .b64 param1;
	st.param.b64 	[param1], %rd18;
	.param .b32 retval0;
	call.uni (retval0), 
	vprintf, 
	(
	param0, 
	param1
	);
	ld.param.b32 	%r59, [retval0];
	} // callseq 9
	ld.global.u32 	%r61, [%rd49+4];
	st.local.u32 	[%rd3], %r61;
	{ // callseq 10, 0
	.param .b64 param0;
	st.param.b64 	[param0], %rd22;
	.param .b64 param1;
	st.param.b64 	[param1], %rd18;
	.param .b32 retval0;
	call.uni (retval0), 
	vprintf, 
	(
	param0, 
	param1
	);
	ld.param.b32 	%r62, [retval0];
	} // callseq 10
	ld.global.u32 	%r64, [%rd49+8];
	st.local.u32 	[%rd3], %r64;
	{ // callseq 11, 0
	.param .b64 param0;
	st.param.b64 	[param0], %rd22;
	.param .b64 param1;
	st.param.b64 	[param1], %rd18;
	.param .b32 retval0;
	call.uni (retval0), 
	vprintf, 
	(
	param0, 
	param1
	);
	ld.param.b32 	%r65, [retval0];
	} // callseq 11
	ld.global.u32 	%r67, [%rd49+12];
	st.local.u32 	[%rd3], %r67;
	{ // callseq 12, 0
	.param .b64 param0;
	st.param.b64 	[param0], %rd22;
	.param .b64 param1;
	st.param.b64 	[param1], %rd18;
	.param .b32 retval0;
	call.uni (retval0), 
	vprintf, 
	(
	param0, 
	param1
	);
	ld.param.b32 	%r68, [retval0];
	} // callseq 12
	ld.global.u32 	%r70, [%rd49+16];
	st.local.u32 	[%rd3], %r70;
	{ // callseq 13, 0
	.param .b64 param0;
	st.param.b64 	[param0], %rd22;
	.param .b64 param1;
	st.param.b64 	[param1], %rd18;
	.param .b32 retval0;
	call.uni (retval0), 
	vprintf, 
	(
	param0, 
	param1
	);
	ld.param.b32 	%r71, [retval0];
	} // callseq 13
	ld.global.u32 	%r73, [%rd49+20];
	st.local.u32 	[%rd3], %r73;
	{ // callseq 14, 0
	.param .b64 param0;
	st.param.b64 	[param0], %rd22;
	.param .b64 param1;
	st.param.b64 	[param1], %rd18;
	.param .b32 retval0;
	call.uni (retval0), 
	vprintf, 
	(
	param0, 
	param1
	);
	ld.param.b32 	%r74, [retval0];
	} // callseq 14
	ld.global.u32 	%r76, [%rd49+24];
	st.local.u32 	[%rd3], %r76;
	{ // callseq 15, 0
	.param .b64 param0;
	st.param.b64 	[param0], %rd22;
	.param .b64 param1;
	st.param.b64 	[param1], %rd18;
	.param .b32 retval0;
	call.uni (retval0), 
	vprintf, 
	(
	param0, 
	param1
	);
	ld.param.b32 	%r77, [retval0];
	} // callseq 15
	ld.global.u32 	%r79, [%rd49+28];
	st.local.u32 	[%rd3], %r79;
	{ // callseq 16, 0
	.param .b64 param0;
	st.param.b64 	[param0], %rd22;
	.param .b64 param1;
	st.param.b64 	[param1], %rd18;
	.param .b32 retval0;
	call.uni (retval0), 
	vprintf, 
	(
	param0, 
	param1
	);
	ld.param.b32 	%r80, [retval0];
	} // callseq 16
	add.s32 	%r142, %r142, 16;
	add.s64 	%rd49, %rd49, 64;
	setp.ne.s32 	%p3, %r142, 0;
	@%p3 bra 	$L__BB1_3;
$L__BB1_4:
	setp.eq.s32 	%p4, %r2, 0;
	@%p4 bra 	$L__BB1_13;
	and.b32  	%r8, %r1, 7;
	setp.lt.u32 	%p5, %r2, 8;
	@%p5 bra 	$L__BB1_7;
	mul.wide.u32 	%rd24, %r144, 4;
	add.s64 	%rd25, %rd2, %rd24;
	ld.global.u32 	%r82, [%rd25];
	st.local.u32 	[%rd3], %r82;
	mov.u64 	%rd26, $str$1;
	cvta.global.u64 	%rd27, %rd26;
	add.u64 	%rd28, %SP, 0;
	{ // callseq 17, 0
	.param .b64 param0;
	st.param.b64 	[param0], %rd27;
	.param .b64 param1;
	st.param.b64 	[param1], %rd28;
	.param .b32 retval0;
	call.uni (retval0), 
	vprintf, 
	(
	param0, 
	param1
	);
	ld.param.b32 	%r83, [retval0];
	} // callseq 17
	ld.global.u32 	%r85, [%rd25+4];
	st.local.u32 	[%rd3], %r85;
	{ // callseq 18, 0
	.param .b64 param0;
	st.param.b64 	[param0], %rd27;
	.param .b64 param1;
	st.param.b64 	[param1], %rd28;
	.param .b32 retval0;
	call.uni (retval0), 
	vprintf, 
	(
	param0, 
	param1
	);
	ld.param.b32 	%r86, [retval0];
	} // callseq 18
	ld.global.u32 	%r88, [%rd25+8];
	st.local.u32 	[%rd3], %r88;
	{ // callseq 19, 0
	.param .b64 param0;
	st.param.b64 	[param0], %rd27;
	.param .b64 param1;
	st.param.b64 	[param1], %rd28;
	.param .b32 retval0;
	call.uni (retval0), 
	vprintf, 
	(
	param0, 
	param1
	);
	ld.param.b32 	%r89, [retval0];
	} // callseq 19
	ld.global.u32 	%r91, [%rd25+12];
	st.local.u32 	[%rd3], %r91;
	{ // callseq 20, 0
	.param .b64 param0;
	st.param.b64 	[param0], %rd27;
	.param .b64 param1;
	st.param.b64 	[param1], %rd28;
	.param .b32 retval0;
	call.uni (retval0), 
	vprintf, 
	(
	param0, 
	param1
	);
	ld.param.b32 	%r92, [retval0];
	} // callseq 20
	ld.global.u32 	%r94, [%rd25+16];
	st.local.u32 	[%rd3], %r94;
	{ // callseq 21, 0
	.param .b64 param0;
	st.param.b64 	[param0], %rd27;
	.param .b64 param1;
	st.param.b64 	[param1], %rd28;
	.param .b32 retval0;
	call.uni (retval0), 
	vprintf, 
	(
	param0, 
	param1
	);
	ld.param.b32 	%r95, [retval0];
	} // callseq 21
	ld.global.u32 	%r97, [%rd25+20];
	st.local.u32 	[%rd3], %r97;
	{ // callseq 22, 0
	.param .b64 param0;
	st.param.b64 	[param0], %rd27;
	.param .b64 param1;
	st.param.b64 	[param1], %rd28;
	.param .b32 retval0;
	call.uni (retval0), 
	vprintf, 
	(
	param0, 
	param1
	);
	ld.param.b32 	%r98, [retval0];
	} // callseq 22
	ld.global.u32 	%r100, [%rd25+24];
	st.local.u32 	[%rd3], %r100;
	{ // callseq 23, 0
	.param .b64 param0;
	st.param.b64 	[param0], %rd27;
	.param .b64 param1;
	st.param.b64 	[param1], %rd28;
	.param .b32 retval0;
	call.uni (retval0), 
	vprintf, 
	(
	param0, 
	param1
	);
	ld.param.b32 	%r101, [retval0];
	} // callseq 23
	ld.global.u32 	%r103, [%rd25+28];
	st.local.u32 	[%rd3], %r103;
	{ // callseq 24, 0
	.param .b64 param0;
	st.param.b64 	[param0], %rd27;
	.param .b64 param1;
	st.param.b64 	[param1], %rd28;
	.param .b32 retval0;
	call.uni (retval0), 
	vprintf, 
	(
	param0, 
	param1
	);
	ld.param.b32 	%r104, [retval0];
	} // callseq 24
	add.s32 	%r144, %r144, 8;
$L__BB1_7:
	setp.eq.s32 	%p6, %r8, 0;
	@%p6 bra 	$L__BB1_13;
	and.b32  	%r11, %r1, 3;
	setp.lt.u32 	%p7, %r8, 4;
	@%p7 bra 	$L__BB1_10;
	mul.wide.u32 	%rd29, %r144, 4;
	add.s64 	%rd30, %rd2, %rd29;
	ld.global.u32 	%r106, [%rd30];
	st.local.u32 	[%rd3], %r106;
	mov.u64 	%rd31, $str$1;
	cvta.global.u64 	%rd32, %rd31;
	add.u64 	%rd33, %SP, 0;
	{ // callseq 25, 0
	.param .b64 param0;
	st.param.b64 	[param0], %rd32;
	.param .b64 param1;
	st.param.b64 	[param1], %rd33;
	.param .b32 retval0;
	call.uni (retval0), 
	vprintf, 
	(
	param0, 
	param1
	);
	ld.param.b32 	%r107, [retval0];
	} // callseq 25
	ld.global.u32 	%r109, [%rd30+4];
	st.local.u32 	[%rd3], %r109;
	{ // callseq 26, 0
	.param .b64 param0;
	st.param.b64 	[param0], %rd32;
	.param .b64 param1;
	st.param.b64 	[param1], %rd33;
	.param .b32 retval0;
	call.uni (retval0), 
	vprintf, 
	(
	param0, 
	param1
	);
	ld.param.b32 	%r110, [retval0];
	} // callseq 26
	ld.global.u32 	%r112, [%rd30+8];
	st.local.u32 	[%rd3], %r112;
	{ // callseq 27, 0
	.param .b64 param0;
	st.param.b64 	[param0], %rd32;
	.param .b64 param1;
	st.param.b64 	[param1], %rd33;
	.param .b32 retval0;
	call.uni (retval0), 
	vprintf, 
	(
	param0, 
	param1
	);
	ld.param.b32 	%r113, [retval0];
	} // callseq 27
	ld.global.u32 	%r115, [%rd30+12];
	st.local.u32 	[%rd3], %r115;
	{ // callseq 28, 0
	.param .b64 param0;
	st.param.b64 	[param0], %rd32;
	.param .b64 param1;
	st.param.b64 	[param1], %rd33;
	.param .b32 retval0;
	call.uni (retval0), 
	vprintf, 
	(
	param0, 
	param1
	);
	ld.param.b32 	%r116, [retval0];
	} // callseq 28
	add.s32 	%r144, %r144, 4;
$L__BB1_10:
	setp.eq.s32 	%p8, %r11, 0;
	@%p8 bra 	$L__BB1_13;
	mul.wide.u32 	%rd34, %r144, 4;
	add.s64 	%rd50, %rd2, %rd34;
	neg.s32 	%r146, %r11;
	mov.u64 	%rd35, $str$1;
	add.u64 	%rd37, %SP, 0;
$L__BB1_12:
	.pragma "nounroll";
	ld.global.u32 	%r118, [%rd50];
	st.local.u32 	[%rd3], %r118;
	cvta.global.u64 	%rd36, %rd35;
	{ // callseq 29, 0
	.param .b64 param0;
	st.param.b64 	[param0], %rd36;
	.param .b64 param1;
	st.param.b64 	[param1], %rd37;
	.param .b32 retval0;
	call.uni (retval0), 
	vprintf, 
	(
	param0, 
	param1
	);
	ld.param.b32 	%r119, [retval0];
	} // callseq 29
	add.s64 	%rd50, %rd50, 4;
	add.s32 	%r146, %r146, 1;
	setp.ne.s32 	%p9, %r146, 0;
	@%p9 bra 	$L__BB1_12;
$L__BB1_13:
	mov.u64 	%rd38, $str$2;
	cvta.global.u64 	%rd39, %rd38;
	{ // callseq 30, 0
	.param .b64 param0;
	st.param.b64 	[param0], %rd39;
	.param .b64 param1;
	st.param.b64 	[param1], 0;
	.param .b32 retval0;
	call.uni (retval0), 
	vprintf, 
	(
	param0, 
	param1
	);
	ld.param.b32 	%r121, [retval0];
	} // callseq 30
	setp.lt.s32 	%p10, %r28, 1;
	@%p10 bra 	$L__BB1_20;
	shl.b32 	%r124, %r28, 1;
	max.s32 	%r17, %r124, 1;
	and.b32  	%r18, %r17, 3;
	setp.lt.s32 	%p11, %r124, 4;
	mov.b32 	%r148, 0;
	@%p11 bra 	$L__BB1_17;
	and.b32  	%r148, %r17, 2147483644;
	neg.s32 	%r147, %r148;
	add.s64 	%rd51, %rd1, 8;
	mov.u64 	%rd40, $str$1;
	add.u64 	%rd42, %SP, 0;
$L__BB1_16:
	ld.global.u32 	%r125, [%rd51+-8];
	st.local.u32 	[%rd3], %r125;
	cvta.global.u64 	%rd41, %rd40;
	{ // callseq 31, 0
	.param .b64 param0;
	st.param.b64 	[param0], %rd41;
	.param .b64 param1;
	st.param.b64 	[param1], %rd42;
	.param .b32 retval0;
	call.uni (retval0), 
	vprintf, 
	(
	param0, 
	param1
	);
	ld.param.b32 	%r126, [retval0];
	} // callseq 31
	ld.global.u32 	%r128, [%rd51+-4];
	st.local.u32 	[%rd3], %r128;
	{ // callseq 32, 0
	.param .b64 param0;
	st.param.b64 	[param0], %rd41;
	.param .b64 param1;
	st.param.b64 	[param1], %rd42;
	.param .b32 retval0;
	call.uni (retval0), 
	vprintf, 
	(
	param0, 
	param1
	);
	ld.param.b32 	%r129, [retval0];
	} // callseq 32
	ld.global.u32 	%r131, [%rd51];
	st.local.u32 	[%rd3], %r131;
	{ // callseq 33, 0
	.param .b64 param0;
	st.param.b64 	[param0], %rd41;
	.param .b64 param1;
	st.param.b64 	[param1], %rd42;
	.param .b32 retval0;
	call.uni (retval0), 
	vprintf, 
	(
	param0, 
	param1
	);
	ld.param.b32 	%r132, [retval0];
	} // callseq 33
	ld.global.u32 	%r134, [%rd51+4];
	st.local.u32 	[%rd3], %r134;
	{ // callseq 34, 0
	.param .b64 param0;
	st.param.b64 	[param0], %rd41;
	.param .b64 param1;
	st.param.b64 	[param1], %rd42;
	.param .b32 retval0;
	call.uni (retval0), 
	vprintf, 
	(
	param0, 
	param1
	);
	ld.param.b32 	%r135, [retval0];
	} // callseq 34
	add.s32 	%r147, %r147, 4;
	add.s64 	%rd51, %rd51, 16;
	setp.ne.s32 	%p12, %r147, 0;
	@%p12 bra 	$L__BB1_16;
$L__BB1_17:
	setp.eq.s32 	%p13, %r18, 0;
	@%p13 bra 	$L__BB1_20;
	mul.wide.u32 	%rd43, %r148, 4;
	add.s64 	%rd52, %rd1, %rd43;
	neg.s32 	%r149, %r18;
	mov.u64 	%rd44, $str$1;
	add.u64 	%rd46, %SP, 0;
$L__BB1_19:
	.pragma "nounroll";
	ld.global.u32 	%r137, [%rd52];
	st.local.u32 	[%rd3], %r137;
	cvta.global.u64 	%rd45, %rd44;
	{ // callseq 35, 0
	.param .b64 param0;
	st.param.b64 	[param0], %rd45;
	.param .b64 param1;
	st.param.b64 	[param1], %rd46;
	.param .b32 retval0;
	call.uni (retval0), 
	vprintf, 
	(
	param0, 
	param1
	);
	ld.param.b32 	%r138, [retval0];
	} // callseq 35
	add.s64 	%rd52, %rd52, 4;
	add.s32 	%r149, %r149, 1;
	setp.ne.s32 	%p14, %r149, 0;
	@%p14 bra 	$L__BB1_19;
$L__BB1_20:
	mov.u64 	%rd47, $str$3;
	cvta.global.u64 	%rd48, %rd47;
	{ // callseq 36, 0
	.param .b64 param0;
	st.param.b64 	[param0], %rd48;
	.param .b64 param1;
	st.param.b64 	[param1], 0;
	.param .b32 retval0;
	call.uni (retval0), 
	vprintf, 
	(
	param0, 
	param1
	);
	ld.param.b32 	%r140, [retval0];
	} // callseq 36
	ret;

}
	// .globl	_Z10dPrintDistiiPi
.visible .entry _Z10dPrintDistiiPi(
	.param .u32 _Z10dPrintDistiiPi_param_0,
	.param .u32 _Z10dPrintDistiiPi_param_1,
	.param .u64 .ptr .align 1 _Z10dPrintDistiiPi_param_2
)
{
	.local .align 8 .b8 	__local_depot2[8];
	.reg .b64 	%SP;
	.reg .b64 	%SPL;
	.reg .pred 	%p<4>;
	.reg .b32 	%r<19>;
	.reg .b64 	%rd<14>;

	mov.u64 	%SPL, __local_depot2;
	cvta.local.u64 	%SP, %SPL;
	ld.param.u32 	%r7, [_Z10dPrintDistiiPi_param_0];
	ld.param.u64 	%rd3, [_Z10dPrintDistiiPi_param_2];
	mov.u64 	%rd4, $str$4;
	cvta.global.u64 	%rd5, %rd4;
	{ // callseq 37, 0
	.param .b64 param0;
	st.param.b64 	[param0], %rd5;
	.param .b64 param1;
	st.param.b64 	[param1], 0;
	.param .b32 retval0;
	call.uni (retval0), 
	vprintf, 
	(
	param0, 
	param1
	);
	ld.param.b32 	%r8, [retval0];
	} // callseq 37
	add.s32 	%r1, %r7, 1;
	mad.lo.s32 	%r2, %r7, %r7, %r7;
	setp.lt.s32 	%p1, %r2, 2;
	@%p1 bra 	$L__BB2_5;
	add.u64 	%rd6, %SP, 0;
	add.u64 	%rd1, %SPL, 0;
	cvta.to.global.u64 	%rd2, %rd3;
	mov.b32 	%r18, 1;
	mov.u64 	%rd7, $str$3;
	mov.u64 	%rd11, $str$1;
$L__BB2_2:
	rem.s32 	%r11, %r18, %r1;
	setp.ne.s32 	%p2, %r11, 0;
	@%p2 bra 	$L__BB2_4;
	add.s32 	%r18, %r18, 1;
	cvta.global.u64 	%rd8, %rd7;
	{ // callseq 38, 0
	.param .b64 param0;
	st.param.b64 	[param0], %rd8;
	.param .b64 param1;
	st.param.b64 	[param1], 0;
	.param .b32 retval0;
	call.uni (retval0), 
	vprintf, 
	(
	param0, 
	param1
	);
	ld.param.b32 	%r12, [retval0];
	} // callseq 38
$L__BB2_4:
	mul.wide.s32 	%rd9, %r18, 4;
	add.s64 	%rd10, %rd2, %rd9;
	ld.global.u32 	%r14, [%rd10];
	st.local.u32 	[%rd1], %r14;
	cvta.global.u64 	%rd12, %rd11;
	{ // callseq 39, 0
	.param .b64 param0;
	st.param.b64 	[param0], %rd12;
	.param .b64 param1;
	st.param.b64 	[param1], %rd6;
	.param .b32 retval0;
	call.uni (retval0), 
	vprintf, 
	(
	param0, 
	param1
	);
	ld.param.b32 	%r15, [retval0];
	} // callseq 39
	add.s32 	%r18, %r18, 1;
	setp.lt.s32 	%p3, %r18, %r2;
	@%p3 bra 	$L__BB2_2;
$L__BB2_5:
	ret;

}


// ===== COMPILED SASS (sm_100) =====

	.target	sm_100

	.elftype	@"ET_EXEC"


//--------------------- .note.nv.tkinfo           --------------------------
	.section	.note.nv.tkinfo,"",@"SHT_NOTE"
	.sectionflags	@"SHF_NOTE_NV_TKINFO"
	.tkinfo
        /*0018*/ 	.word	0x00000002
        /*0030*/ 	.string	""
        /*0030*/ 	.string	"ptxas"
        /*0030*/ 	.string	"Cuda compilation tools, release 13.0, V13.0.88"
        /*0030*/ 	.string	"Build cuda_13.0.r13.0/compiler.36424714_0"
        /*0030*/ 	.string	"-arch sm_100 -m 64 "



//--------------------- .note.nv.cuinfo           --------------------------
	.section	.note.nv.cuinfo,"",@"SHT_NOTE"
	.sectionflags	@"SHF_NOTE_NV_CUINFO"
        /*0018*/ 	.short	0x0002
        /*001a*/ 	.short	0x0064
        /*001c*/ 	.short	0x0082
	.zero		2


//--------------------- .nv.info                  --------------------------
	.section	.nv.info,"",@"SHT_CUDA_INFO"
	.align	4


	//----- nvinfo : EIATTR_REGCOUNT
	.align		4
        /*0000*/ 	.byte	0x04, 0x2f
        /*0002*/ 	.short	(.L_6 - .L_5)
	.align		4
.L_5:
        /*0004*/ 	.word	index@(_Z7brandesiiPiS_S_S_PfS0_P4nodeS0_S_S0_)
        /*0008*/ 	.word	0x00000020


	//----- nvinfo : EIATTR_FRAME_SIZE
	.align		4
.L_6:
        /*000c*/ 	.byte	0x04, 0x11
        /*000e*/ 	.short	(.L_8 - .L_7)
	.align		4
.L_7:
        /*0010*/ 	.word	index@($__internal_0_$__cuda_sm3x_div_rn_noftz_f32_slowpath)
        /*0014*/ 	.word	0x00000000


	//----- nvinfo : EIATTR_FRAME_SIZE
	.align		4
.L_8:
        /*0018*/ 	.byte	0x04, 0x11
        /*001a*/ 	.short	(.L_10 - .L_9)
	.align		4
.L_9:
        /*001c*/ 	.word	index@(_Z7brandesiiPiS_S_S_PfS0_P4nodeS0_S_S0_)
        /*0020*/ 	.word	0x00000000


	//----- nvinfo : EIATTR_REGCOUNT
	.align		4
.L_10:
        /*0024*/ 	.byte	0x04, 0x2f
        /*0026*/ 	.short	(.L_12 - .L_11)
	.align		4
.L_11:
        /*0028*/ 	.word	index@(_Z11dPrintGraphiiPiS_)
        /*002c*/ 	.word	0x0000001e


	//----- nvinfo : EIATTR_FRAME_SIZE
	.align		4
.L_12:
        /*0030*/ 	.byte	0x04, 0x11
        /*0032*/ 	.short	(.L_14 - .L_13)
	.align		4
.L_13:
        /*0034*/ 	.word	index@(_Z11dPrintGraphiiPiS_)
        /*0038*/ 	.word	0x00000008


	//----- nvinfo : EIATTR_REGCOUNT
	.align		4
.L_14:
        /*003c*/ 	.byte	0x04, 0x2f
        /*003e*/ 	.short	(.L_16 - .L_15)
	.align		4
.L_15:
        /*0040*/ 	.word	index@(_Z10dPrintDistiiPi)
        /*0044*/ 	.word	0x0000001a


	//----- nvinfo : EIATTR_FRAME_SIZE
	.align		4
.L_16:
        /*0048*/ 	.byte	0x04, 0x11
        /*004a*/ 	.short	(.L_18 - .L_17)
	.align		4
.L_17:
        /*004c*/ 	.word	index@(_Z10dPrintDistiiPi)
        /*0050*/ 	.word	0x00000008


	//----- nvinfo : EIATTR_MIN_STACK_SIZE
	.align		4
.L_18:
        /*0054*/ 	.byte	0x04, 0x12
        /*0056*/ 	.short	(.L_20 - .L_19)
	.align		4
.L_19:
        /*0058*/ 	.word	index@(_Z10dPrintDistiiPi)
        /*005c*/ 	.word	0x00000008


	//----- nvinfo : EIATTR_MIN_STACK_SIZE
	.align		4
.L_20:
        /*0060*/ 	.byte	0x04, 0x12
        /*0062*/ 	.short	(.L_22 - .L_21)
	.align		4
.L_21:
        /*0064*/ 	.word	index@(_Z11dPrintGraphiiPiS_)
        /*0068*/ 	.word	0x00000008


	//----- nvinfo : EIATTR_MIN_STACK_SIZE
	.align		4
.L_22:
        /*006c*/ 	.byte	0x04, 0x12
        /*006e*/ 	.short	(.L_24 - .L_23)
	.align		4
.L_23:
        /*0070*/ 	.word	index@(_Z7brandesiiPiS_S_S_PfS0_P4nodeS0_S_S0_)
        /*0074*/ 	.word	0x00000000
.L_24:


//--------------------- .nv.compat                --------------------------
	.section	.nv.compat,"",@"SHT_CUDA_COMPAT_INFO"
	.align	4
        /*0000*/ 	.byte	0x02, 0x09, 0x00, 0x00, 0x02, 0x02, 0x01, 0x00, 0x02, 0x05, 0x05, 0x00, 0x03, 0x07, 0x01, 0x01
        /*0010*/ 	.byte	0x02, 0x03, 0x00, 0x00, 0x02, 0x06, 0x01, 0x00, 0x04, 0x0b, 0x08, 0x00, 0x01, 0x00, 0x00, 0x00
        /*0020*/ 	.byte	0x00, 0x00, 0x00, 0x00


//--------------------- .nv.info._Z10dPrintDistiiPi --------------------------
	.section	.nv.info._Z10dPrintDistiiPi,"",@"SHT_CUDA_INFO"
	.sectionflags	@""
	.align	4


	//----- nvinfo : EIATTR_CUDA_API_VERSION
	.align		4
        /*0000*/ 	.byte	0x04, 0x37
        /*0002*/ 	.short	(.L_26 - .L_25)
.L_25:
        /*0004*/ 	.word	0x00000082


	//----- nvinfo : EIATTR_KPARAM_INFO
	.align		4
.L_26:
        /*0008*/ 	.byte	0x04, 0x17
        /*000a*/ 	.short	(.L_28 - .L_27)
.L_27:
        /*000c*/ 	.word	0x00000000
        /*0010*/ 	.short	0x0002
        /*0012*/ 	.short	0x0008
        /*0014*/ 	.byte	0x00, 0xf5, 0x21, 0x00


	//----- nvinfo : EIATTR_KPARAM_INFO
	.align		4
.L_28:
        /*0018*/ 	.byte	0x04, 0x17
        /*001a*/ 	.short	(.L_30 - .L_29)
.L_29:
        /*001c*/ 	.word	0x00000000
        /*0020*/ 	.short	0x0001
        /*0022*/ 	.short	0x0004
        /*0024*/ 	.byte	0x00, 0xf0, 0x11, 0x00


	//----- nvinfo : EIATTR_KPARAM_INFO
	.align		4
.L_30:
        /*0028*/ 	.byte	0x04, 0x17
        /*002a*/ 	.short	(.L_32 - .L_31)
.L_31:
        /*002c*/ 	.word	0x00000000
        /*0030*/ 	.short	0x0000
        /*0032*/ 	.short	0x0000
        /*0034*/ 	.byte	0x00, 0xf0, 0x11, 0x00


	//----- nvinfo : EIATTR_SPARSE_MMA_MASK
	.align		4
.L_32:
        /*0038*/ 	.byte	0x03, 0x50
        /*003a*/ 	.short	0x0000


	//----- nvinfo : EIATTR_MAXREG_COUNT
	.align		4
        /*003c*/ 	.byte	0x03, 0x1b
        /*003e*/ 	.short	0x00ff


	//----- nvinfo : EIATTR_EXTERNS
	.align		4
        /*0040*/ 	.byte	0x04, 0x0f
        /*0042*/ 	.short	(.L_34 - .L_33)


	//   ....[0]....
	.align		4
.L_33:
        /*0044*/ 	.word	index@(vprintf)


	//----- nvinfo : EIATTR_MERCURY_ISA_VERSION
	.align		4
.L_34:
        /*0048*/ 	.byte	0x03, 0x5f
        /*004a*/ 	.short	0x0101


	//----- nvinfo : EIATTR_VRC_CTA_INIT_COUNT
	.align		4
        /*004c*/ 	.byte	0x02, 0x4a
	.zero		1
	.zero		1


	//----- nvinfo : EIATTR_SYSCALL_OFFSETS
	.align		4
        /*0050*/ 	.byte	0x04, 0x46
        /*0052*/ 	.short	(.L_36 - .L_35)


	//   ....[0]....
.L_35:
        /*0054*/ 	.word	0x000000d0


	//   ....[1]....
        /*0058*/ 	.word	0x00000370


	//   ....[2]....
        /*005c*/ 	.word	0x00000470


	//----- nvinfo : EIATTR_EXIT_INSTR_OFFSETS
	.align		4
.L_36:
        /*0060*/ 	.byte	0x04, 0x1c
        /*0062*/ 	.short	(.L_38 - .L_37)


	//   ....[0]....
.L_37:
        /*0064*/ 	.word	0x00000110


	//   ....[1]....
        /*0068*/ 	.word	0x000004b0


	//----- nvinfo : EIATTR_CRS_STACK_SIZE
	.align		4
.L_38:
        /*006c*/ 	.byte	0x04, 0x1e
        /*006e*/ 	.short	(.L_40 - .L_39)
.L_39:
        /*0070*/ 	.word	0x00000000


	//----- nvinfo : EIATTR_CBANK_PARAM_SIZE
	.align		4
.L_40:
        /*0074*/ 	.byte	0x03, 0x19
        /*0076*/ 	.short	0x0010


	//----- nvinfo : EIATTR_PARAM_CBANK
	.align		4
        /*0078*/ 	.byte	0x04, 0x0a
        /*007a*/ 	.short	(.L_42 - .L_41)
	.align		4
.L_41:
        /*007c*/ 	.word	index@(.nv.constant0._Z10dPrintDistiiPi)
        /*0080*/ 	.short	0x0380
        /*0082*/ 	.short	0x0010


	//----- nvinfo : EIATTR_SW_WAR
	.align		4
.L_42:
        /*0084*/ 	.byte	0x04, 0x36
        /*0086*/ 	.short	(.L_44 - .L_43)
.L_43:
        /*0088*/ 	.word	0x00000008
.L_44:


//--------------------- .nv.info._Z11dPrintGraphiiPiS_ --------------------------
	.section	.nv.info._Z11dPrintGraphiiPiS_,"",@"SHT_CUDA_INFO"
	.sectionflags	@""
	.align	4


	//----- nvinfo : EIATTR_CUDA_API_VERSION
	.align		4
        /*0000*/ 	.byte	0x04, 0x37
        /*0002*/ 	.short	(.L_46 - .L_45)
.L_45:
        /*0004*/ 	.word	0x00000082


	//----- nvinfo : EIATTR_KPARAM_INFO
	.align		4
.L_46:
        /*0008*/ 	.byte	0x04, 0x17
        /*000a*/ 	.short	(.L_48 - .L_47)
.L_47:
        /*000c*/ 	.word	0x00000000
        /*0010*/ 	.short	0x0003
        /*0012*/ 	.short	0x0010
        /*0014*/ 	.byte	0x00, 0xf5, 0x21, 0x00


	//----- nvinfo : EIATTR_KPARAM_INFO
	.align		4
.L_48:
        /*0018*/ 	.byte	0x04, 0x17
        /*001a*/ 	.short	(.L_50 - .L_49)
.L_49:
        /*001c*/ 	.word	0x00000000
        /*0020*/ 	.short	0x0002
        /*0022*/ 	.short	0x0008
        /*0024*/ 	.byte	0x00, 0xf5, 0x21, 0x00


	//----- nvinfo : EIATTR_KPARAM_INFO
	.align		4
.L_50:
        /*0028*/ 	.byte	0x04, 0x17
        /*002a*/ 	.short	(.L_52 - .L_51)
.L_51:
        /*002c*/ 	.word	0x00000000
        /*0030*/ 	.short	0x0001
        /*0032*/ 	.short	0x0004
        /*0034*/ 	.byte	0x00, 0xf0, 0x11, 0x00


	//----- nvinfo : EIATTR_KPARAM_INFO
	.align		4
.L_52:
        /*0038*/ 	.byte	0x04, 0x17
        /*003a*/ 	.short	(.L_54 - .L_53)
.L_53:
        /*003c*/ 	.word	0x00000000
        /*0040*/ 	.short	0x0000
        /*0042*/ 	.short	0x0000
        /*0044*/ 	.byte	0x00, 0xf0, 0x11, 0x00


	//----- nvinfo : EIATTR_SPARSE_MMA_MASK
	.align		4
.L_54:
        /*0048*/ 	.byte	0x03, 0x50
        /*004a*/ 	.short	0x0000


	//----- nvinfo : EIATTR_MAXREG_COUNT
	.align		4
        /*004c*/ 	.byte	0x03, 0x1b
        /*004e*/ 	.short	0x00ff


	//----- nvinfo : EIATTR_EXTERNS
	.align		4
        /*0050*/ 	.byte	0x04, 0x0f
        /*0052*/ 	.short	(.L_56 - .L_55)


	//   ....[0]....
	.align		4
.L_55:
        /*0054*/ 	.word	index@(vprintf)


	//----- nvinfo : EIATTR_MERCURY_ISA_VERSION
	.align		4
.L_56:
        /*0058*/ 	.byte	0x03, 0x5f
        /*005a*/ 	.short	0x0101


	//----- nvinfo : EIATTR_VRC_CTA_INIT_COUNT
	.align		4
        /*005c*/ 	.byte	0x02, 0x4a
	.zero		1
	.zero		1


	//----- nvinfo : EIATTR_SYSCALL_OFFSETS
	.align		4
        /*0060*/ 	.byte	0x04, 0x46
        /*0062*/ 	.short	(.L_58 - .L_57)


	//   ....[0]....
.L_57:
        /*0064*/ 	.word	0x000000d0


	//   ....[1]....
        /*0068*/ 	.word	0x000002e0


	//   ....[2]....
        /*006c*/ 	.word	0x000003a0


	//   ....[3]....
        /*0070*/ 	.word	0x00000460


	//   ....[4]....
        /*0074*/ 	.word	0x00000520


	//   ....[5]....
        /*0078*/ 	.word	0x000005e0


	//   ....[6]....
        /*007c*/ 	.word	0x000006a0


	//   ....[7]....
        /*0080*/ 	.word	0x00000760


	//   ....[8]....
        /*0084*/ 	.word	0x00000820


	//   ....[9]....
        /*0088*/ 	.word	0x000008e0


	//   ....[10]....
        /*008c*/ 	.word	0x000009a0


	//   ....[11]....
        /*0090*/ 	.word	0x00000a60


	//   ....[12]....
        /*0094*/ 	.word	0x00000b20


	//   ....[13]....
        /*0098*/ 	.word	0x00000be0


	//   ....[14]....
        /*009c*/ 	.word	0x00000ca0


	//   ....[15]....
        /*00a0*/ 	.word	0x00000d60


	//   ....[16]....
        /*00a4*/ 	.word	0x00000e20


	//   ....[17]....
        /*00a8*/ 	.word	0x00000fd0


	//   ....[18]....
        /*00ac*/ 	.word	0x00001090


	//   ....[19]....
        /*00b0*/ 	.word	0x00001150


	//   ....[20]....
        /*00b4*/ 	.word	0x00001210


	//   ....[21]....
        /*00b8*/ 	.word	0x000012d0


	//   ....[22]....
        /*00bc*/ 	.word	0x00001390


	//   ....[23]....
        /*00c0*/ 	.word	0x00001450


	//   ....[24]....
        /*00c4*/ 	.word	0x00001510


	//   ....[25]....
        /*00c8*/ 	.word	0x00001660


	//   ....[26]....
        /*00cc*/ 	.word	0x00001720


	//   ....[27]....
        /*00d0*/ 	.word	0x000017e0


	//   ....[28]....
        /*00d4*/ 	.word	0x000018a0


	//   ....[29]....
        /*00d8*/ 	.word	0x00001a00


	//   ....[30]....
        /*00dc*/ 	.word	0x00001ad0


	//   ....[31]....
        /*00e0*/ 	.word	0x00001ce0


	//   ....[32]....
        /*00e4*/ 	.word	0x00001da0


	//   ....[33]....
        /*00e8*/ 	.word	0x00001e60


	//   ....[34]....
        /*00ec*/ 	.word	0x00001f20


	//   ....[35]....
        /*00f0*/ 	.word	0x000020d0


	//   ....[36]....
        /*00f4*/ 	.word	0x000021a0


	//----- nvinfo : EIATTR_EXIT_INSTR_OFFSETS
	.align		4
.L_58:
        /*00f8*/ 	.byte	0x04, 0x1c
        /*00fa*/ 	.short	(.L_60 - .L_59)


	//   ....[0]....
.L_59:
        /*00fc*/ 	.word	0x000021b0


	//----- nvinfo : EIATTR_CRS_STACK_SIZE
	.align		4
.L_60:
        /*0100*/ 	.byte	0x04, 0x1e
        /*0102*/ 	.short	(.L_62 - .L_61)
.L_61:
        /*0104*/ 	.word	0x00000000


	//----- nvinfo : EIATTR_CBANK_PARAM_SIZE
	.align		4
.L_62:
        /*0108*/ 	.byte	0x03, 0x19
        /*010a*/ 	.short	0x0018


	//----- nvinfo : EIATTR_PARAM_CBANK
	.align		4
        /*010c*/ 	.byte	0x04, 0x0a
        /*010e*/ 	.short	(.L_64 - .L_63)
	.align		4
.L_63:
        /*0110*/ 	.word	index@(.nv.constant0._Z11dPrintGraphiiPiS_)
        /*0114*/ 	.short	0x0380
        /*0116*/ 	.short	0x0018


	//----- nvinfo : EIATTR_SW_WAR
	.align		4
.L_64:
        /*0118*/ 	.byte	0x04, 0x36
        /*011a*/ 	.short	(.L_66 - .L_65)
.L_65:
        /*011c*/ 	.word	0x00000008
.L_66:


//--------------------- .nv.info._Z7brandesiiPiS_S_S_PfS0_P4nodeS0_S_S0_ --------------------------
	.section	.nv.info._Z7brandesiiPiS_S_S_PfS0_P4nodeS0_S_S0_,"",@"SHT_CUDA_INFO"
	.sectionflags	@""
	.align	4


	//----- nvinfo : EIATTR_CUDA_API_VERSION
	.align		4
        /*0000*/ 	.byte	0x04, 0x37
        /*0002*/ 	.short	(.L_68 - .L_67)
.L_67:
        /*0004*/ 	.word	0x00000082


	//----- nvinfo : EIATTR_KPARAM_INFO
	.align		4
.L_68:
        /*0008*/ 	.byte	0x04, 0x17
        /*000a*/ 	.short	(.L_70 - .L_69)
.L_69:
        /*000c*/ 	.word	0x00000000
        /*0010*/ 	.short	0x000b
        /*0012*/ 	.short	0x0050
        /*0014*/ 	.byte	0x00, 0xf5, 0x21, 0x00


	//----- nvinfo : EIATTR_KPARAM_INFO
	.align		4
.L_70:
        /*0018*/ 	.byte	0x04, 0x17
        /*001a*/ 	.short	(.L_72 - .L_71)
.L_71:
        /*001c*/ 	.word	0x00000000
        /*0020*/ 	.short	0x000a
        /*0022*/ 	.short	0x0048
        /*0024*/ 	.byte	0x00, 0xf5, 0x21, 0x00


	//----- nvinfo : EIATTR_KPARAM_INFO
	.align		4
.L_72:
        /*0028*/ 	.byte	0x04, 0x17
        /*002a*/ 	.short	(.L_74 - .L_73)
.L_73:
        /*002c*/ 	.word	0x00000000
        /*0030*/ 	.short	0x0009
        /*0032*/ 	.short	0x0040
        /*0034*/ 	.byte	0x00, 0xf5, 0x21, 0x00


	//----- nvinfo : EIATTR_KPARAM_INFO
	.align		4
.L_74:
        /*0038*/ 	.byte	0x04, 0x17
        /*003a*/ 	.short	(.L_76 - .L_75)
.L_75:
        /*003c*/ 	.word	0x00000000
        /*0040*/ 	.short	0x0008
        /*0042*/ 	.short	0x0038
        /*0044*/ 	.byte	0x00, 0xf5, 0x21, 0x00


	//----- nvinfo : EIATTR_KPARAM_INFO
	.align		4
.L_76:
        /*0048*/ 	.byte	0x04, 0x17
        /*004a*/ 	.short	(.L_78 - .L_77)
.L_77:
        /*004c*/ 	.word	0x00000000
        /*0050*/ 	.short	0x0007
        /*0052*/ 	.short	0x0030
        /*0054*/ 	.byte	0x00, 0xf5, 0x21, 0x00


	//----- nvinfo : EIATTR_KPARAM_INFO
	.align		4
.L_78:
        /*0058*/ 	.byte	0x04, 0x17
        /*005a*/ 	.short	(.L_80 - .L_79)
.L_79:
        /*005c*/ 	.word	0x00000000
        /*0060*/ 	.short	0x0006
        /*0062*/ 	.short	0x0028
        /*0064*/ 	.byte	0x00, 0xf5, 0x21, 0x00


	//----- nvinfo : EIATTR_KPARAM_INFO
	.align		4
.L_80:
        /*0068*/ 	.byte	0x04, 0x17
        /*006a*/ 	.short	(.L_82 - .L_81)
.L_81:
        /*006c*/ 	.word	0x00000000
        /*0070*/ 	.short	0x0005
        /*0072*/ 	.short	0x0020
        /*0074*/ 	.byte	0x00, 0xf5, 0x21, 0x00


	//----- nvinfo : EIATTR_KPARAM_INFO
	.align		4
.L_82:
        /*0078*/ 	.byte	0x04, 0x17
        /*007a*/ 	.short	(.L_84 - .L_83)
.L_83:
        /*007c*/ 	.word	0x00000000
        /*0080*/ 	.short	0x0004
        /*0082*/ 	.short	0x0018
        /*0084*/ 	.byte	0x00, 0xf5, 0x21, 0x00


	//----- nvinfo : EIATTR_KPARAM_INFO
	.align		4
.L_84:
        /*0088*/ 	.byte	0x04, 0x17
        /*008a*/ 	.short	(.L_86 - .L_85)
.L_85:
        /*008c*/ 	.word	0x00000000
        /*0090*/ 	.short	0x0003
        /*0092*/ 	.short	0x0010
        /*0094*/ 	.byte	0x00, 0xf5, 0x21, 0x00


	//----- nvinfo : EIATTR_KPARAM_INFO
	.align		4
.L_86:
        /*0098*/ 	.byte	0x04, 0x17
        /*009a*/ 	.short	(.L_88 - .L_87)
.L_87:
        /*009c*/ 	.word	0x00000000
        /*00a0*/ 	.short	0x0002
        /*00a2*/ 	.short	0x0008
        /*00a4*/ 	.byte	0x00, 0xf5, 0x21, 0x00


	//----- nvinfo : EIATTR_KPARAM_INFO
	.align		4
.L_88:
        /*00a8*/ 	.byte	0x04, 0x17
        /*00aa*/ 	.short	(.L_90 - .L_89)
.L_89:
        /*00ac*/ 	.word	0x00000000
        /*00b0*/ 	.short	0x0001
        /*00b2*/ 	.short	0x0004
        /*00b4*/ 	.byte	0x00, 0xf0, 0x11, 0x00


	//----- nvinfo : EIATTR_KPARAM_INFO
	.align		4
.L_90:
        /*00b8*/ 	.byte	0x04, 0x17
        /*00ba*/ 	.short	(.L_92 - .L_91)
.L_91:
        /*00bc*/ 	.word	0x00000000
        /*00c0*/ 	.short	0x0000
        /*00c2*/ 	.short	0x0000
        /*00c4*/ 	.byte	0x00, 0xf0, 0x11, 0x00


	//----- nvinfo : EIATTR_SPARSE_MMA_MASK
	.align		4
.L_92:
        /*00c8*/ 	.byte	0x03, 0x50
        /*00ca*/ 	.short	0x0000


	//----- nvinfo : EIATTR_MAXREG_COUNT
	.align		4
        /*00cc*/ 	.byte	0x03, 0x1b
        /*00ce*/ 	.short	0x00ff


	//----- nvinfo : EIATTR_NUM_BARRIERS
	.align		4
        /*00d0*/ 	.byte	0x02, 0x4c
        /*00d2*/ 	.byte	0x01
	.zero		1


	//----- nvinfo : EIATTR_MERCURY_ISA_VERSION
	.align		4
        /*00d4*/ 	.byte	0x03, 0x5f
        /*00d6*/ 	.short	0x0101


	//----- nvinfo : EIATTR_INT_WARP_WIDE_INSTR_OFFSETS
	.align		4
        /*00d8*/ 	.byte	0x04, 0x31
        /*00da*/ 	.short	(.L_94 - .L_93)


	//   ....[0]....
.L_93:
        /*00dc*/ 	.word	0x00001040


	//   ....[1]....
        /*00e0*/ 	.word	0x000010f0


	//   ....[2]....
        /*00e4*/ 	.word	0x00001220


	//   ....[3]....
        /*00e8*/ 	.word	0x000012c0


	//----- nvinfo : EIATTR_VRC_CTA_INIT_COUNT
	.align		4
.L_94:
        /*00ec*/ 	.byte	0x02, 0x4a
	.zero		1
	.zero		1


	//----- nvinfo : EIATTR_EXIT_INSTR_OFFSETS
	.align		4
        /*00f0*/ 	.byte	0x04, 0x1c
        /*00f2*/ 	.short	(.L_96 - .L_95)


	//   ....[0]....
.L_95:
        /*00f4*/ 	.word	0x00000050


	//   ....[1]....
        /*00f8*/ 	.word	0x00002880


	//----- nvinfo : EIATTR_CRS_STACK_SIZE
	.align		4
.L_96:
        /*00fc*/ 	.byte	0x04, 0x1e
        /*00fe*/ 	.short	(.L_98 - .L_97)
.L_97:
        /*0100*/ 	.word	0x00000000


	//----- nvinfo : EIATTR_CBANK_PARAM_SIZE
	.align		4
.L_98:
        /*0104*/ 	.byte	0x03, 0x19
        /*0106*/ 	.short	0x0058


	//----- nvinfo : EIATTR_PARAM_CBANK
	.align		4
        /*0108*/ 	.byte	0x04, 0x0a
        /*010a*/ 	.short	(.L_100 - .L_99)
	.align		4
.L_99:
        /*010c*/ 	.word	index@(.nv.constant0._Z7brandesiiPiS_S_S_PfS0_P4nodeS0_S_S0_)
        /*0110*/ 	.short	0x0380
        /*0112*/ 	.short	0x0058


	//----- nvinfo : EIATTR_SW_WAR
	.align		4
.L_100:
        /*0114*/ 	.byte	0x04, 0x36
        /*0116*/ 	.short	(.L_102 - .L_101)
.L_101:
        /*0118*/ 	.word	0x00000008
.L_102:


//--------------------- .nv.callgraph             --------------------------
	.section	.nv.callgraph,"",@"SHT_CUDA_CALLGRAPH"
	.align	4
	.sectionentsize	8
	.align		4
        /*0000*/ 	.word	0x00000000
	.align		4
        /*0004*/ 	.word	0xffffffff
	.align		4
        /*0008*/ 	.word	index@(_Z10dPrintDistiiPi)
	.align		4
        /*000c*/ 	.word	index@(vprintf)
	.align		4
        /*0010*/ 	.word	index@(_Z11dPrintGraphiiPiS_)
	.align		4
        /*0014*/ 	.word	index@(vprintf)
	.align		4
        /*0018*/ 	.word	0x00000000
	.align		4
        /*001c*/ 	.word	0xfffffffe
	.align		4
        /*0020*/ 	.word	0x00000000
	.align		4
        /*0024*/ 	.word	0xfffffffd
	.align		4
        /*0028*/ 	.word	0x00000000
	.align		4
        /*002c*/ 	.word	0xfffffffc


//--------------------- .nv.constant4             --------------------------
	.section	.nv.constant4,"a",@progbits
	.align	8
	.align		8
.nv.constant4:
        /*0000*/ 	.dword	vprintf
	.align		8
        /*0008*/ 	.dword	$str
	.align		8
        /*0010*/ 	.dword	$str$1
	.align		8
        /*0018*/ 	.dword	$str$2
	.align		8
        /*0020*/ 	.dword	$str$3
	.align		8
        /*0028*/ 	.dword	$str$4


//--------------------- .text._Z10dPrintDistiiPi  --------------------------
	.section	.text._Z10dPrintDistiiPi,"ax",@progbits
	.align	128
        .global         _Z10dPrintDistiiPi
        .type           _Z10dPrintDistiiPi,@function
        .size           _Z10dPrintDistiiPi,(.L_x_127 - _Z10dPrintDistiiPi)
        .other          _Z10dPrintDistiiPi,@"STO_CUDA_ENTRY STV_DEFAULT"
_Z10dPrintDistiiPi:
.text._Z10dPrintDistiiPi:
[----:B------:R-:W0:Y:S01]  /*0000*/  LDC R1, c[0x0][0x37c] ;  /* 0x0000df00ff017b82 */ /* 0x000e220000000800 */
[----:B------:R-:W-:Y:S01]  /*0010*/  MOV R0, 0x0 ;  /* 0x0000000000007802 */ /* 0x000fe20000000f00 */
[----:B------:R-:W1:Y:S01]  /*0020*/  LDCU UR4, c[0x0][0x2f8] ;  /* 0x00005f00ff0477ac */ /* 0x000e620008000800 */
[----:B0-----:R-:W-:Y:S01]  /*0030*/  VIADD R1, R1, 0xfffffff8 ;  /* 0xfffffff801017836 */ /* 0x001fe20000000000 */
[----:B------:R-:W-:-:S04]  /*0040*/  CS2R R6, SRZ ;  /* 0x0000000000067805 */ /* 0x000fc8000001ff00 */
[----:B------:R0:W2:Y:S01]  /*0050*/  LDC.64 R8, c[0x4][R0] ;  /* 0x0100000000087b82 */ /* 0x0000a20000000a00 */
[----:B------:R-:W3:Y:S01]  /*0060*/  LDCU.64 UR6, c[0x4][0x28] ;  /* 0x01000500ff0677ac */ /* 0x000ee20008000a00 */
[----:B------:R-:W4:Y:S01]  /*0070*/  LDCU UR5, c[0x0][0x2fc] ;  /* 0x00005f80ff0577ac */ /* 0x000f220008000800 */
[----:B-1----:R-:W-:Y:S01]  /*0080*/  IADD3 R18, P0, PT, R1, UR4, RZ ;  /* 0x0000000401127c10 */ /* 0x002fe2000ff1e0ff */
[----:B---3--:R-:W-:Y:S02]  /*0090*/  IMAD.U32 R4, RZ, RZ, UR6 ;  /* 0x00000006ff047e24 */ /* 0x008fe4000f8e00ff */
[----:B------:R-:W-:Y:S02]  /*00a0*/  IMAD.U32 R5, RZ, RZ, UR7 ;  /* 0x00000007ff057e24 */ /* 0x000fe4000f8e00ff */
[----:B0---4-:R-:W-:-:S08]  /*00b0*/  IMAD.X R2, RZ, RZ, UR5, P0 ;  /* 0x00000005ff027e24 */ /* 0x011fd000080e06ff */
[----:B------:R-:W-:-:S07]  /*00c0*/  LEPC R20, `(.L_x_0) ;  /* 0x000000001014794e */ /* 0x000fce0000000000 */
[----:B--2---:R-:W-:Y:S05]  /*00d0*/  CALL.ABS.NOINC R8 ;  /* 0x0000000008007343 */ /* 0x004fea0003c00000 */
.L_x_0:
[----:B------:R-:W0:Y:S02]  /*00e0*/  LDC R19, c[0x0][0x380] ;  /* 0x0000e000ff137b82 */ /* 0x000e240000000800 */
[----:B0-----:R-:W-:-:S05]  /*00f0*/  IMAD R23, R19, R19, R19 ;  /* 0x0000001313177224 */ /* 0x001fca00078e0213 */
[----:B------:R-:W-:-:S13]  /*0100*/  ISETP.GE.AND P0, PT, R23, 0x2, PT ;  /* 0x000000021700780c */ /* 0x000fda0003f06270 */
[----:B------:R-:W-:Y:S05]  /*0110*/  @!P0 EXIT ;  /* 0x000000000000894d */ /* 0x000fea0003800000 */
[----:B------:R-:W0:Y:S01]  /*0120*/  LDC.64 R16, c[0x0][0x358] ;  /* 0x0000d600ff107b82 */ /* 0x000e220000000a00 */
[----:B------:R-:W-:Y:S02]  /*0130*/  HFMA2 R22, -RZ, RZ, 0, 5.9604644775390625e-08 ;  /* 0x00000001ff167431 */ /* 0x000fe400000001ff */
[----:B------:R-:W-:-:S07]  /*0140*/  VIADD R19, R19, 0x1 ;  /* 0x0000000113137836 */ /* 0x000fce0000000000 */
.L_x_4:
[-C--:B------:R-:W-:Y:S01]  /*0150*/  IABS R6, R19.reuse ;  /* 0x0000001300067213 */ /* 0x080fe20000000000 */
[----:B------:R-:W-:Y:S01]  /*0160*/  BSSY.RECONVERGENT B6, `(.L_x_1) ;  /* 0x0000022000067945 */ /* 0x000fe20003800200 */
[----:B------:R-:W-:Y:S02]  /*0170*/  IABS R7, R19 ;  /* 0x0000001300077213 */ /* 0x000fe40000000000 */
[----:B------:R-:W1:Y:S01]  /*0180*/  I2F.RP R0, R6 ;  /* 0x0000000600007306 */ /* 0x000e620000209400 */
[----:B------:R-:W-:Y:S02]  /*0190*/  ISETP.GE.AND P2, PT, R22, RZ, PT ;  /* 0x000000ff1600720c */ /* 0x000fe40003f46270 */
[----:B------:R-:W-:-:S05]  /*01a0*/  IMAD.MOV R7, RZ, RZ, -R7 ;  /* 0x000000ffff077224 */ /* 0x000fca00078e0a07 */
[----:B-1----:R-:W1:Y:S02]  /*01b0*/  MUFU.RCP R0, R0 ;  /* 0x0000000000007308 */ /* 0x002e640000001000 */
[----:B-1----:R-:W-:Y:S01]  /*01c0*/  VIADD R4, R0, 0xffffffe ;  /* 0x0ffffffe00047836 */ /* 0x002fe20000000000 */
[----:B------:R-:W-:-:S05]  /*01d0*/  IABS R0, R22 ;  /* 0x0000001600007213 */ /* 0x000fca0000000000 */
[----:B------:R1:W2:Y:S02]  /*01e0*/  F2I.FTZ.U32.TRUNC.NTZ R5, R4 ;  /* 0x0000000400057305 */ /* 0x0002a4000021f000 */
[----:B-1----:R-:W-:Y:S02]  /*01f0*/  IMAD.MOV.U32 R4, RZ, RZ, RZ ;  /* 0x000000ffff047224 */ /* 0x002fe400078e00ff */
[----:B--2---:R-:W-:-:S04]  /*0200*/  IMAD.MOV R3, RZ, RZ, -R5 ;  /* 0x000000ffff037224 */ /* 0x004fc800078e0a05 */
[----:B------:R-:W-:-:S04]  /*0210*/  IMAD R3, R3, R6, RZ ;  /* 0x0000000603037224 */ /* 0x000fc800078e02ff */
[----:B------:R-:W-:Y:S01]  /*0220*/  IMAD.HI.U32 R5, R5, R3, R4 ;  /* 0x0000000305057227 */ /* 0x000fe200078e0004 */
[----:B------:R-:W-:-:S05]  /*0230*/  MOV R3, R7 ;  /* 0x0000000700037202 */ /* 0x000fca0000000f00 */
[----:B------:R-:W-:-:S04]  /*0240*/  IMAD.HI.U32 R5, R5, R0, RZ ;  /* 0x0000000005057227 */ /* 0x000fc800078e00ff */
[----:B------:R-:W-:-:S05]  /*0250*/  IMAD R5, R5, R3, R0 ;  /* 0x0000000305057224 */ /* 0x000fca00078e0200 */
[----:B------:R-:W-:-:S13]  /*0260*/  ISETP.GT.U32.AND P0, PT, R6, R5, PT ;  /* 0x000000050600720c */ /* 0x000fda0003f04070 */
[----:B------:R-:W-:Y:S01]  /*0270*/  @!P0 IMAD.IADD R5, R5, 0x1, -R6 ;  /* 0x0000000105058824 */ /* 0x000fe200078e0a06 */
[----:B------:R-:W-:-:S04]  /*0280*/  ISETP.NE.AND P0, PT, R19, RZ, PT ;  /* 0x000000ff1300720c */ /* 0x000fc80003f05270 */
[----:B------:R-:W-:-:S13]  /*0290*/  ISETP.GT.U32.AND P1, PT, R6, R5, PT ;  /* 0x000000050600720c */ /* 0x000fda0003f24070 */
[----:B------:R-:W-:-:S04]  /*02a0*/  @!P1 IMAD.IADD R5, R5, 0x1, -R6 ;  /* 0x0000000105059824 */ /* 0x000fc800078e0a06 */
[----:B------:R-:W-:Y:S01]  /*02b0*/  @!P2 IMAD.MOV R5, RZ, RZ, -R5 ;  /* 0x000000ffff05a224 */ /* 0x000fe200078e0a05 */
[----:B------:R-:W-:-:S04]  /*02c0*/  @!P0 LOP3.LUT R5, RZ, R19, RZ, 0x33, !PT ;  /* 0x00000013ff058212 */ /* 0x000fc800078e33ff */
[----:B------:R-:W-:-:S13]  /*02d0*/  ISETP.NE.AND P0, PT, R5, RZ, PT ;  /* 0x000000ff0500720c */ /* 0x000fda0003f05270 */
[----:B------:R-:W-:Y:S05]  /*02e0*/  @P0 BRA `(.L_x_2) ;  /* 0x0000000000240947 */ /* 0x000fea0003800000 */
[----:B------:R-:W-:Y:S01]  /*02f0*/  MOV R0, 0x0 ;  /* 0x0000000000007802 */ /* 0x000fe20000000f00 */
[----:B------:R-:W1:Y:S01]  /*0300*/  LDCU.64 UR4, c[0x4][0x20] ;  /* 0x01000400ff0477ac */ /* 0x000e620008000a00 */
[----:B------:R-:W-:Y:S01]  /*0310*/  VIADD R22, R22, 0x1 ;  /* 0x0000000116167836 */ /* 0x000fe20000000000 */
[----:B------:R-:W-:Y:S01]  /*0320*/  CS2R R6, SRZ ;  /* 0x0000000000067805 */ /* 0x000fe2000001ff00 */
[----:B------:R2:W3:Y:S01]  /*0330*/  LDC.64 R8, c[0x4][R0] ;  /* 0x0100000000087b82 */ /* 0x0004e20000000a00 */
[----:B-1----:R-:W-:Y:S01]  /*0340*/  IMAD.U32 R4, RZ, RZ, UR4 ;  /* 0x00000004ff047e24 */ /* 0x002fe2000f8e00ff */
[----:B--2---:R-:W-:-:S07]  /*0350*/  MOV R5, UR5 ;  /* 0x0000000500057c02 */ /* 0x004fce0008000f00 */
[----:B------:R-:W-:-:S07]  /*0360*/  LEPC R20, `(.L_x_2) ;  /* 0x000000001014794e */ /* 0x000fce0000000000 */
[----:B0--3--:R-:W-:Y:S05]  /*0370*/  CALL.ABS.NOINC R8 ;  /* 0x0000000008007343 */ /* 0x009fea0003c00000 */
.L_x_2:
[----:B------:R-:W-:Y:S05]  /*0380*/  BSYNC.RECONVERGENT B6 ;  /* 0x0000000000067941 */ /* 0x000fea0003800200 */
.L_x_1:
[----:B------:R-:W1:Y:S01]  /*0390*/  LDC.64 R10, c[0x0][0x388] ;  /* 0x0000e200ff0a7b82 */ /* 0x000e620000000a00 */
[----:B0-----:R-:W-:Y:S02]  /*03a0*/  R2UR UR4, R16 ;  /* 0x00000000100472ca */ /* 0x001fe400000e0000 */
[----:B------:R-:W-:Y:S01]  /*03b0*/  R2UR UR5, R17 ;  /* 0x00000000110572ca */ /* 0x000fe200000e0000 */
[----:B-1----:R-:W-:-:S12]  /*03c0*/  IMAD.WIDE R10, R22, 0x4, R10 ;  /* 0x00000004160a7825 */ /* 0x002fd800078e020a */
[----:B------:R-:W2:Y:S01]  /*03d0*/  LDG.E R10, desc[UR4][R10.64] ;  /* 0x000000040a0a7981 */ /* 0x000ea2000c1e1900 */
[----:B------:R-:W-:Y:S01]  /*03e0*/  MOV R8, 0x0 ;  /* 0x0000000000087802 */ /* 0x000fe20000000f00 */
[----:B------:R-:W0:Y:S01]  /*03f0*/  LDCU.64 UR4, c[0x4][0x10] ;  /* 0x01000200ff0477ac */ /* 0x000e220008000a00 */
[----:B------:R-:W-:Y:S01]  /*0400*/  MOV R6, R18 ;  /* 0x0000001200067202 */ /* 0x000fe20000000f00 */
[----:B------:R-:W-:-:S03]  /*0410*/  IMAD.MOV.U32 R7, RZ, RZ, R2 ;  /* 0x000000ffff077224 */ /* 0x000fc600078e0002 */
[----:B------:R-:W1:Y:S01]  /*0420*/  LDC.64 R8, c[0x4][R8] ;  /* 0x0100000008087b82 */ /* 0x000e620000000a00 */
[----:B0-----:R-:W-:Y:S02]  /*0430*/  IMAD.U32 R4, RZ, RZ, UR4 ;  /* 0x00000004ff047e24 */ /* 0x001fe4000f8e00ff */
[----:B------:R-:W-:Y:S01]  /*0440*/  IMAD.U32 R5, RZ, RZ, UR5 ;  /* 0x00000005ff057e24 */ /* 0x000fe2000f8e00ff */
[----:B-12---:R0:W-:Y:S06]  /*0450*/  STL [R1], R10 ;  /* 0x0000000a01007387 */ /* 0x0061ec0000100800 */
[----:B------:R-:W-:-:S07]  /*0460*/  LEPC R20, `(.L_x_3) ;  /* 0x000000001014794e */ /* 0x000fce0000000000 */
[----:B0-----:R-:W-:Y:S05]  /*0470*/  CALL.ABS.NOINC R8 ;  /* 0x0000000008007343 */ /* 0x001fea0003c00000 */
.L_x_3:
[----:B------:R-:W-:-:S05]  /*0480*/  VIADD R22, R22, 0x1 ;  /* 0x0000000116167836 */ /* 0x000fca0000000000 */
[----:B------:R-:W-:-:S13]  /*0490*/  ISETP.GE.AND P0, PT, R22, R23, PT ;  /* 0x000000171600720c */ /* 0x000fda0003f06270 */
[----:B------:R-:W-:Y:S05]  /*04a0*/  @!P0 BRA `(.L_x_4) ;  /* 0xfffffffc00288947 */ /* 0x000fea000383ffff */
[----:B------:R-:W-:Y:S05]  /*04b0*/  EXIT ;  /* 0x000000000000794d */ /* 0x000fea0003800000 */
.L_x_5:
[----:B------:R-:W-:-:S00]  /*04c0*/  BRA `(.L_x_5) ;  /* 0xfffffffc00fc7947 */ /* 0x000fc0000383ffff */
[----:B------:R-:W-:-:S00]  /*04d0*/  NOP ;  /* 0x0000000000007918 */ /* 0x000fc00000000000 */
        /* <DEDUP_REMOVED lines=10> */
.L_x_127:


//--------------------- .text._Z11dPrintGraphiiPiS_ --------------------------
	.section	.text._Z11dPrintGraphiiPiS_,"ax",@progbits
	.align	128
        .global         _Z11dPrintGraphiiPiS_
        .type           _Z11dPrintGraphiiPiS_,@function
        .size           _Z11dPrintGraphiiPiS_,(.L_x_128 - _Z11dPrintGraphiiPiS_)
        .other          _Z11dPrintGraphiiPiS_,@"STO_CUDA_ENTRY STV_DEFAULT"
_Z11dPrintGraphiiPiS_:
.text._Z11dPrintGraphiiPiS_:
        /* <DEDUP_REMOVED lines=14> */
.L_x_6:
[----:B------:R-:W0:Y:S08]  /*00e0*/  LDC R25, c[0x0][0x380] ;  /* 0x0000e000ff197b82 */ /* 0x000e300000000800 */
[----:B------:R-:W1:Y:S01]  /*00f0*/  LDC.64 R18, c[0x0][0x358] ;  /* 0x0000d600ff127b82 */ /* 0x000e620000000a00 */
[----:B0-----:R-:W-:-:S13]  /*0100*/  ISETP.GE.AND P0, PT, R25, -0x1, PT ;  /* 0xffffffff1900780c */ /* 0x001fda0003f06270 */
[----:B-1----:R-:W-:Y:S05]  /*0110*/  @!P0 BRA `(.L_x_7) ;  /* 0x0000001800508947 */ /* 0x002fea0003800000 */
[C---:B------:R-:W-:Y:S02]  /*0120*/  VIADD R0, R25.reuse, 0x1 ;  /* 0x0000000119007836 */ /* 0x040fe40000000000 */
[----:B------:R-:W-:Y:S02]  /*0130*/  VIADD R25, R25, 0x2 ;  /* 0x0000000219197836 */ /* 0x000fe40000000000 */
[----:B------:R-:W-:Y:S01]  /*0140*/  IMAD.MOV.U32 R23, RZ, RZ, RZ ;  /* 0x000000ffff177224 */ /* 0x000fe200078e00ff */
[----:B------:R-:W-:-:S13]  /*0150*/  ISETP.GE.U32.AND P0, PT, R0, 0xf, PT ;  /* 0x0000000f0000780c */ /* 0x000fda0003f06070 */
[----:B------:R-:W-:Y:S05]  /*0160*/  @!P0 BRA `(.L_x_8) ;  /* 0x0000000c00448947 */ /* 0x000fea0003800000 */
[----:B------:R-:W0:Y:S01]  /*0170*/  LDCU.64 UR4, c[0x0][0x388] ;  /* 0x00007100ff0477ac */ /* 0x000e220008000a00 */
[----:B------:R-:W-:Y:S01]  /*0180*/  LOP3.LUT R23, R25, 0xfffffff0, RZ, 0xc0, !PT ;  /* 0xfffffff019177812 */ /* 0x000fe200078ec0ff */
[----:B------:R-:W-:Y:S04]  /*0190*/  BSSY.RECONVERGENT B6, `(.L_x_8) ;  /* 0x00000ce000067945 */ /* 0x000fe80003800200 */
[----:B------:R-:W-:Y:S01]  /*01a0*/  IMAD.MOV R26, RZ, RZ, -R23 ;  /* 0x000000ffff1a7224 */ /* 0x000fe200078e0a17 */
[----:B0-----:R-:W-:-:S04]  /*01b0*/  UIADD3 UR4, UP0, UPT, UR4, 0x20, URZ ;  /* 0x0000002004047890 */ /* 0x001fc8000ff1e0ff */
[----:B------:R-:W-:Y:S02]  /*01c0*/  UIADD3.X UR5, UPT, UPT, URZ, UR5, URZ, UP0, !UPT ;  /* 0x00000005ff057290 */ /* 0x000fe400087fe4ff */
[----:B------:R-:W-:-:S04]  /*01d0*/  IMAD.U32 R16, RZ, RZ, UR4 ;  /* 0x00000004ff107e24 */ /* 0x000fc8000f8e00ff */
[----:B------:R-:W-:-:S07]  /*01e0*/  IMAD.U32 R17, RZ, RZ, UR5 ;  /* 0x00000005ff117e24 */ /* 0x000fce000f8e00ff */
.L_x_25:
[----:B------:R-:W-:Y:S02]  /*01f0*/  R2UR UR4, R18 ;  /* 0x00000000120472ca */ /* 0x000fe400000e0000 */
[----:B------:R-:W-:-:S13]  /*0200*/  R2UR UR5, R19 ;  /* 0x00000000130572ca */ /* 0x000fda00000e0000 */
[----:B------:R-:W2:Y:S01]  /*0210*/  LDG.E R0, desc[UR4][R16.64+-0x20] ;  /* 0xffffe00410007981 */ /* 0x000ea2000c1e1900 */
[----:B------:R-:W-:Y:S01]  /*0220*/  MOV R24, 0x0 ;  /* 0x0000000000187802 */ /* 0x000fe20000000f00 */
[----:B------:R-:W0:Y:S01]  /*0230*/  LDCU.64 UR4, c[0x4][0x10] ;  /* 0x01000200ff0477ac */ /* 0x000e220008000a00 */
[----:B------:R-:W-:Y:S02]  /*0240*/  VIADD R26, R26, 0x10 ;  /* 0x000000101a1a7836 */ /* 0x000fe40000000000 */
[----:B------:R1:W3:Y:S01]  /*0250*/  LDC.64 R8, c[0x4][R24] ;  /* 0x0100000018087b82 */ /* 0x0002e20000000a00 */
[----:B------:R-:W-:Y:S02]  /*0260*/  IMAD.MOV.U32 R6, RZ, RZ, R22 ;  /* 0x000000ffff067224 */ /* 0x000fe400078e0016 */
[----:B------:R-:W-:Y:S01]  /*0270*/  ISETP.NE.AND P0, PT, R26, RZ, PT ;  /* 0x000000ff1a00720c */ /* 0x000fe20003f05270 */
[----:B------:R-:W-:-:S03]  /*0280*/  IMAD.MOV.U32 R7, RZ, RZ, R2 ;  /* 0x000000ffff077224 */ /* 0x000fc600078e0002 */
[----:B------:R-:W-:Y:S01]  /*0290*/  P2R R27, PR, RZ, 0x1 ;  /* 0x00000001ff1b7803 */ /* 0x000fe20000000000 */
[----:B0-----:R-:W-:Y:S02]  /*02a0*/  IMAD.U32 R4, RZ, RZ, UR4 ;  /* 0x00000004ff047e24 */ /* 0x001fe4000f8e00ff */
[----:B------:R-:W-:Y:S01]  /*02b0*/  IMAD.U32 R5, RZ, RZ, UR5 ;  /* 0x00000005ff057e24 */ /* 0x000fe2000f8e00ff */
[----:B--23--:R1:W-:Y:S06]  /*02c0*/  STL [R1], R0 ;  /* 0x0000000001007387 */ /* 0x00c3ec0000100800 */
[----:B------:R-:W-:-:S07]  /*02d0*/  LEPC R20, `(.L_x_9) ;  /* 0x000000001014794e */ /* 0x000fce0000000000 */
[----:B-1----:R-:W-:Y:S05]  /*02e0*/  CALL.ABS.NOINC R8 ;  /* 0x0000000008007343 */ /* 0x002fea0003c00000 */
.L_x_9:
[----:B------:R-:W-:Y:S02]  /*02f0*/  R2UR UR4, R18 ;  /* 0x00000000120472ca */ /* 0x000fe400000e0000 */
[----:B------:R-:W-:-:S13]  /*0300*/  R2UR UR5, R19 ;  /* 0x00000000130572ca */ /* 0x000fda00000e0000 */
[----:B------:R-:W2:Y:S01]  /*0310*/  LDG.E R0, desc[UR4][R16.64+-0x1c] ;  /* 0xffffe40410007981 */ /* 0x000ea2000c1e1900 */
[----:B------:R0:W1:Y:S01]  /*0320*/  LDC.64 R8, c[0x4][R24] ;  /* 0x0100000018087b82 */ /* 0x0000620000000a00 */
[----:B------:R-:W3:Y:S01]  /*0330*/  LDCU.64 UR4, c[0x4][0x10] ;  /* 0x01000200ff0477ac */ /* 0x000ee20008000a00 */
[----:B------:R-:W-:Y:S02]  /*0340*/  IMAD.MOV.U32 R6, RZ, RZ, R22 ;  /* 0x000000ffff067224 */ /* 0x000fe400078e0016 */
[----:B------:R-:W-:Y:S01]  /*0350*/  IMAD.MOV.U32 R7, RZ, RZ, R2 ;  /* 0x000000ffff077224 */ /* 0x000fe200078e0002 */
[----:B---3--:R-:W-:Y:S01]  /*0360*/  MOV R4, UR4 ;  /* 0x0000000400047c02 */ /* 0x008fe20008000f00 */
[----:B------:R-:W-:Y:S01]  /*0370*/  IMAD.U32 R5, RZ, RZ, UR5 ;  /* 0x00000005ff057e24 */ /* 0x000fe2000f8e00ff */
[----:B-12---:R0:W-:Y:S06]  /*0380*/  STL [R1], R0 ;  /* 0x0000000001007387 */ /* 0x0061ec0000100800 */
[----:B------:R-:W-:-:S07]  /*0390*/  LEPC R20, `(.L_x_10) ;  /* 0x000000001014794e */ /* 0x000fce0000000000 */
[----:B0-----:R-:W-:Y:S05]  /*03a0*/  CALL.ABS.NOINC R8 ;  /* 0x0000000008007343 */ /* 0x001fea0003c00000 */
.L_x_10:
[----:B------:R-:W-:Y:S02]  /*03b0*/  R2UR UR4, R18 ;  /* 0x00000000120472ca */ /* 0x000fe400000e0000 */
[----:B------:R-:W-:-:S13]  /*03c0*/  R2UR UR5, R19 ;  /* 0x00000000130572ca */ /* 0x000fda00000e0000 */
[----:B------:R-:W2:Y:S01]  /*03d0*/  LDG.E R0, desc[UR4][R16.64+-0x18] ;  /* 0xffffe80410007981 */ /* 0x000ea2000c1e1900 */
[----:B------:R0:W1:Y:S01]  /*03e0*/  LDC.64 R8, c[0x4][R24] ;  /* 0x0100000018087b82 */ /* 0x0000620000000a00 */
[----:B------:R-:W3:Y:S01]  /*03f0*/  LDCU.64 UR4, c[0x4][0x10] ;  /* 0x01000200ff0477ac */ /* 0x000ee20008000a00 */
[----:B------:R-:W-:Y:S02]  /*0400*/  IMAD.MOV.U32 R6, RZ, RZ, R22 ;  /* 0x000000ffff067224 */ /* 0x000fe400078e0016 */
[----:B------:R-:W-:Y:S02]  /*0410*/  IMAD.MOV.U32 R7, RZ, RZ, R2 ;  /* 0x000000ffff077224 */ /* 0x000fe400078e0002 */
[----:B---3--:R-:W-:Y:S02]  /*0420*/  IMAD.U32 R4, RZ, RZ, UR4 ;  /* 0x00000004ff047e24 */ /* 0x008fe4000f8e00ff */
[----:B------:R-:W-:Y:S01]  /*0430*/  IMAD.U32 R5, RZ, RZ, UR5 ;  /* 0x00000005ff057e24 */ /* 0x000fe2000f8e00ff */
[----:B-12---:R0:W-:Y:S06]  /*0440*/  STL [R1], R0 ;  /* 0x0000000001007387 */ /* 0x0061ec0000100800 */
[----:B------:R-:W-:-:S07]  /*0450*/  LEPC R20, `(.L_x_11) ;  /* 0x000000001014794e */ /* 0x000fce0000000000 */
[----:B0-----:R-:W-:Y:S05]  /*0460*/  CALL.ABS.NOINC R8 ;  /* 0x0000000008007343 */ /* 0x001fea0003c00000 */
.L_x_11:
        /* <DEDUP_REMOVED lines=12> */
.L_x_12:
[----:B------:R-:W-:Y:S02]  /*0530*/  R2UR UR4, R18 ;  /* 0x00000000120472ca */ /* 0x000fe400000e0000 */
[----:B------:R-:W-:-:S13]  /*0540*/  R2UR UR5, R19 ;  /* 0x00000000130572ca */ /* 0x000fda00000e0000 */
[----:B------:R-:W2:Y:S01]  /*0550*/  LDG.E R0, desc[UR4][R16.64+-0x10] ;  /* 0xfffff00410007981 */ /* 0x000ea2000c1e1900 */
[----:B------:R0:W1:Y:S01]  /*0560*/  LDC.64 R8, c[0x4][R24] ;  /* 0x0100000018087b82 */ /* 0x0000620000000a00 */
[----:B------:R-:W3:Y:S01]  /*0570*/  LDCU.64 UR4, c[0x4][0x10] ;  /* 0x01000200ff0477ac */ /* 0x000ee20008000a00 */
[----:B------:R-:W-:Y:S01]  /*0580*/  MOV R6, R22 ;  /* 0x0000001600067202 */ /* 0x000fe20000000f00 */
[----:B------:R-:W-:Y:S02]  /*0590*/  IMAD.MOV.U32 R7, RZ, RZ, R2 ;  /* 0x000000ffff077224 */ /* 0x000fe400078e0002 */
[----:B---3--:R-:W-:Y:S02]  /*05a0*/  IMAD.U32 R4, RZ, RZ, UR4 ;  /* 0x00000004ff047e24 */ /* 0x008fe4000f8e00ff */
[----:B------:R-:W-:Y:S01]  /*05b0*/  IMAD.U32 R5, RZ, RZ, UR5 ;  /* 0x00000005ff057e24 */ /* 0x000fe2000f8e00ff */
[----:B-12---:R0:W-:Y:S06]  /*05c0*/  STL [R1], R0 ;  /* 0x0000000001007387 */ /* 0x0061ec0000100800 */
[----:B------:R-:W-:-:S07]  /*05d0*/  LEPC R20, `(.L_x_13) ;  /* 0x000000001014794e */ /* 0x000fce0000000000 */
[----:B0-----:R-:W-:Y:S05]  /*05e0*/  CALL.ABS.NOINC R8 ;  /* 0x0000000008007343 */ /* 0x001fea0003c00000 */
.L_x_13:
        /* <DEDUP_REMOVED lines=12> */
.L_x_14:
        /* <DEDUP_REMOVED lines=12> */
.L_x_15:
        /* <DEDUP_REMOVED lines=12> */
.L_x_16:
        /* <DEDUP_REMOVED lines=12> */
.L_x_17:
        /* <DEDUP_REMOVED lines=12> */
.L_x_18:
        /* <DEDUP_REMOVED lines=12> */
.L_x_19:
        /* <DEDUP_REMOVED lines=12> */
.L_x_20:
        /* <DEDUP_REMOVED lines=12> */
.L_x_21:
        /* <DEDUP_REMOVED lines=12> */
.L_x_22:
        /* <DEDUP_REMOVED lines=12> */
.L_x_23:
        /* <DEDUP_REMOVED lines=12> */
.L_x_24:
[----:B------:R-:W-:Y:S02]  /*0e30*/  ISETP.NE.AND P6, PT, R27, RZ, PT ;  /* 0x000000ff1b00720c */ /* 0x000fe40003fc5270 */
[----:B------:R-:W-:-:S05]  /*0e40*/  IADD3 R16, P0, PT, R16, 0x40, RZ ;  /* 0x0000004010107810 */ /* 0x000fca0007f1e0ff */
[----:B------:R-:W-:-:S06]  /*0e50*/  IMAD.X R17, RZ, RZ, R17, P0 ;  /* 0x000000ffff117224 */ /* 0x000fcc00000e0611 */
[----:B------:R-:W-:Y:S05]  /*0e60*/  @P6 BRA `(.L_x_25) ;  /* 0xfffffff000e06947 */ /* 0x000fea000383ffff */
[----:B------:R-:W-:Y:S05]  /*0e70*/  BSYNC.RECONVERGENT B6 ;  /* 0x0000000000067941 */ /* 0x000fea0003800200 */
.L_x_8:
[----:B------:R-:W-:Y:S01]  /*0e80*/  LOP3.LUT R0, R25, 0xf, RZ, 0xc0, !PT ;  /* 0x0000000f19007812 */ /* 0x000fe200078ec0ff */
[----:B------:R-:W-:Y:S03]  /*0e90*/  BSSY.RECONVERGENT B6, `(.L_x_7) ;  /* 0x00000bc000067945 */ /* 0x000fe60003800200 */
[----:B------:R-:W-:-:S13]  /*0ea0*/  ISETP.NE.AND P0, PT, R0, RZ, PT ;  /* 0x000000ff0000720c */ /* 0x000fda0003f05270 */
[----:B------:R-:W-:Y:S05]  /*0eb0*/  @!P0 BRA `(.L_x_26) ;  /* 0x0000000800e48947 */ /* 0x000fea0003800000 */
[----:B------:R-:W-:Y:S02]  /*0ec0*/  ISETP.GE.U32.AND P0, PT, R0, 0x8, PT ;  /* 0x000000080000780c */ /* 0x000fe40003f06070 */
[----:B------:R-:W-:-:S11]  /*0ed0*/  LOP3.LUT R26, R25, 0x7, RZ, 0xc0, !PT ;  /* 0x00000007191a7812 */ /* 0x000fd600078ec0ff */
[----:B------:R-:W-:Y:S05]  /*0ee0*/  @!P0 BRA `(.L_x_27) ;  /* 0x0000000400908947 */ /* 0x000fea0003800000 */
[----:B------:R-:W0:Y:S01]  /*0ef0*/  LDC.64 R16, c[0x0][0x388] ;  /* 0x0000e200ff107b82 */ /* 0x000e220000000a00 */
[----:B------:R-:W-:Y:S02]  /*0f00*/  R2UR UR4, R18 ;  /* 0x00000000120472ca */ /* 0x000fe400000e0000 */
[----:B------:R-:W-:Y:S01]  /*0f10*/  R2UR UR5, R19 ;  /* 0x00000000130572ca */ /* 0x000fe200000e0000 */
[----:B0-----:R-:W-:-:S12]  /*0f20*/  IMAD.WIDE.U32 R16, R23, 0x4, R16 ;  /* 0x0000000417107825 */ /* 0x001fd800078e0010 */
[----:B------:R-:W2:Y:S01]  /*0f30*/  LDG.E R0, desc[UR4][R16.64] ;  /* 0x0000000410007981 */ /* 0x000ea2000c1e1900 */
[----:B------:R-:W-:Y:S01]  /*0f40*/  MOV R24, 0x0 ;  /* 0x0000000000187802 */ /* 0x000fe20000000f00 */
[----:B------:R-:W0:Y:S01]  /*0f50*/  LDCU.64 UR4, c[0x4][0x10] ;  /* 0x01000200ff0477ac */ /* 0x000e220008000a00 */
[----:B------:R-:W-:Y:S02]  /*0f60*/  IMAD.MOV.U32 R6, RZ, RZ, R22 ;  /* 0x000000ffff067224 */ /* 0x000fe400078e0016 */
[----:B------:R1:W3:Y:S01]  /*0f70*/  LDC.64 R8, c[0x4][R24] ;  /* 0x0100000018087b82 */ /* 0x0002e20000000a00 */
[----:B------:R-:W-:Y:S02]  /*0f80*/  IMAD.MOV.U32 R7, RZ, RZ, R2 ;  /* 0x000000ffff077224 */ /* 0x000fe400078e0002 */
[----:B0-----:R-:W-:Y:S02]  /*0f90*/  IMAD.U32 R4, RZ, RZ, UR4 ;  /* 0x00000004ff047e24 */ /* 0x001fe4000f8e00ff */
[----:B------:R-:W-:Y:S01]  /*0fa0*/  IMAD.U32 R5, RZ, RZ, UR5 ;  /* 0x00000005ff057e24 */ /* 0x000fe2000f8e00ff */
[----:B--23--:R1:W-:Y:S06]  /*0fb0*/  STL [R1], R0 ;  /* 0x0000000001007387 */ /* 0x00c3ec0000100800 */
[----:B------:R-:W-:-:S07]  /*0fc0*/  LEPC R20, `(.L_x_28) ;  /* 0x000000001014794e */ /* 0x000fce0000000000 */
[----:B-1----:R-:W-:Y:S05]  /*0fd0*/  CALL.ABS.NOINC R8 ;  /* 0x0000000008007343 */ /* 0x002fea0003c00000 */
.L_x_28:
        /* <DEDUP_REMOVED lines=12> */
.L_x_29:
[----:B------:R-:W-:Y:S02]  /*10a0*/  R2UR UR4, R18 ;  /* 0x00000000120472ca */ /* 0x000fe400000e0000 */
[----:B------:R-:W-:-:S13]  /*10b0*/  R2UR UR5, R19 ;  /* 0x00000000130572ca */ /* 0x000fda00000e0000 */
[----:B------:R-:W2:Y:S01]  /*10c0*/  LDG.E R0, desc[UR4][R16.64+0x8] ;  /* 0x0000080410007981 */ /* 0x000ea2000c1e1900 */
[----:B------:R0:W1:Y:S01]  /*10d0*/  LDC.64 R8, c[0x4][R24] ;  /* 0x0100000018087b82 */ /* 0x0000620000000a00 */
[----:B------:R-:W3:Y:S01]  /*10e0*/  LDCU.64 UR4, c[0x4][0x10] ;  /* 0x01000200ff0477ac */ /* 0x000ee20008000a00 */
[----:B------:R-:W-:Y:S02]  /*10f0*/  IMAD.MOV.U32 R6, RZ, RZ, R22 ;  /* 0x000000ffff067224 */ /* 0x000fe400078e0016 */
[----:B------:R-:W-:Y:S02]  /*1100*/  IMAD.MOV.U32 R7, RZ, RZ, R2 ;  /* 0x000000ffff077224 */ /* 0x000fe400078e0002 */
[----:B---3--:R-:W-:Y:S01]  /*1110*/  IMAD.U32 R4, RZ, RZ, UR4 ;  /* 0x00000004ff047e24 */ /* 0x008fe2000f8e00ff */
[----:B------:R-:W-:Y:S01]  /*1120*/  MOV R5, UR5 ;  /* 0x0000000500057c02 */ /* 0x000fe20008000f00 */
[----:B-12---:R0:W-:Y:S06]  /*1130*/  STL [R1], R0 ;  /* 0x0000000001007387 */ /* 0x0061ec0000100800 */
[----:B------:R-:W-:-:S07]  /*1140*/  LEPC R20, `(.L_x_30) ;  /* 0x000000001014794e */ /* 0x000fce0000000000 */
[----:B0-----:R-:W-:Y:S05]  /*1150*/  CALL.ABS.NOINC R8 ;  /* 0x0000000008007343 */ /* 0x001fea0003c00000 */
.L_x_30:
        /* <DEDUP_REMOVED lines=12> */
.L_x_31:
        /* <DEDUP_REMOVED lines=12> */
.L_x_32:
[----:B------:R-:W-:Y:S02]  /*12e0*/  R2UR UR4, R18 ;  /* 0x00000000120472ca */ /* 0x000fe400000e0000 */
[----:B------:R-:W-:-:S13]  /*12f0*/  R2UR UR5, R19 ;  /* 0x00000000130572ca */ /* 0x000fda00000e0000 */
[----:B------:R-:W2:Y:S01]  /*1300*/  LDG.E R0, desc[UR4][R16.64+0x14] ;  /* 0x0000140410007981 */ /* 0x000ea2000c1e1900 */
[----:B------:R0:W1:Y:S01]  /*1310*/  LDC.64 R8, c[0x4][R24] ;  /* 0x0100000018087b82 */ /* 0x0000620000000a00 */
[----:B------:R-:W3:Y:S01]  /*1320*/  LDCU.64 UR4, c[0x4][0x10] ;  /* 0x01000200ff0477ac */ /* 0x000ee20008000a00 */
[----:B------:R-:W-:Y:S01]  /*1330*/  IMAD.MOV.U32 R6, RZ, RZ, R22 ;  /* 0x000000ffff067224 */ /* 0x000fe200078e0016 */
[----:B------:R-:W-:Y:S01]  /*1340*/  MOV R7, R2 ;  /* 0x0000000200077202 */ /* 0x000fe20000000f00 */
[----:B---3--:R-:W-:Y:S02]  /*1350*/  IMAD.U32 R4, RZ, RZ, UR4 ;  /* 0x00000004ff047e24 */ /* 0x008fe4000f8e00ff */
[----:B------:R-:W-:Y:S01]  /*1360*/  IMAD.U32 R5, RZ, RZ, UR5 ;  /* 0x00000005ff057e24 */ /* 0x000fe2000f8e00ff */
[----:B-12---:R0:W-:Y:S06]  /*1370*/  STL [R1], R0 ;  /* 0x0000000001007387 */ /* 0x0061ec0000100800 */
[----:B------:R-:W-:-:S07]  /*1380*/  LEPC R20, `(.L_x_33) ;  /* 0x000000001014794e */ /* 0x000fce0000000000 */
[----:B0-----:R-:W-:Y:S05]  /*1390*/  CALL.ABS.NOINC R8 ;  /* 0x0000000008007343 */ /* 0x001fea0003c00000 */
.L_x_33:
        /* <DEDUP_REMOVED lines=12> */
.L_x_34:
        /* <DEDUP_REMOVED lines=12> */
.L_x_35:
[----:B------:R-:W-:-:S07]  /*1520*/  VIADD R23, R23, 0x8 ;  /* 0x0000000817177836 */ /* 0x000fce0000000000 */
.L_x_27:
        /* <DEDUP_REMOVED lines=20> */
.L_x_37:
        /* <DEDUP_REMOVED lines=12> */
.L_x_38:
        /* <DEDUP_REMOVED lines=12> */
.L_x_39:
        /* <DEDUP_REMOVED lines=12> */
.L_x_40:
[----:B------:R-:W-:-:S07]  /*18b0*/  VIADD R23, R23, 0x4 ;  /* 0x0000000417177836 */ /* 0x000fce0000000000 */
.L_x_36:
[----:B------:R-:W-:-:S13]  /*18c0*/  ISETP.NE.AND P0, PT, R25, RZ, PT ;  /* 0x000000ff1900720c */ /* 0x000fda0003f05270 */
[----:B------:R-:W-:Y:S05]  /*18d0*/  @!P0 BRA `(.L_x_26) ;  /* 0x00000000005c8947 */ /* 0x000fea0003800000 */
[----:B------:R-:W0:Y:S01]  /*18e0*/  LDC.64 R16, c[0x0][0x388] ;  /* 0x0000e200ff107b82 */ /* 0x000e220000000a00 */
[----:B------:R-:W-:Y:S02]  /*18f0*/  IMAD.MOV R25, RZ, RZ, -R25 ;  /* 0x000000ffff197224 */ /* 0x000fe400078e0a19 */
[----:B0-----:R-:W-:-:S07]  /*1900*/  IMAD.WIDE.U32 R16, R23, 0x4, R16 ;  /* 0x0000000417107825 */ /* 0x001fce00078e0010 */
.L_x_42:
[----:B------:R-:W-:Y:S02]  /*1910*/  R2UR UR4, R18 ;  /* 0x00000000120472ca */ /* 0x000fe400000e0000 */
[----:B------:R-:W-:-:S13]  /*1920*/  R2UR UR5, R19 ;  /* 0x00000000130572ca */ /* 0x000fda00000e0000 */
[----:B------:R-:W2:Y:S01]  /*1930*/  LDG.E R0, desc[UR4][R16.64] ;  /* 0x0000000410007981 */ /* 0x000ea2000c1e1900 */
[----:B------:R-:W-:Y:S01]  /*1940*/  MOV R8, 0x0 ;  /* 0x0000000000087802 */ /* 0x000fe20000000f00 */
[----:B------:R-:W0:Y:S01]  /*1950*/  LDCU.64 UR4, c[0x4][0x10] ;  /* 0x01000200ff0477ac */ /* 0x000e220008000a00 */
[----:B------:R-:W-:Y:S01]  /*1960*/  IADD3 R25, PT, PT, R25, 0x1, RZ ;  /* 0x0000000119197810 */ /* 0x000fe20007ffe0ff */
[----:B------:R-:W-:Y:S02]  /*1970*/  IMAD.MOV.U32 R6, RZ, RZ, R22 ;  /* 0x000000ffff067224 */ /* 0x000fe400078e0016 */
[----:B------:R-:W-:Y:S01]  /*1980*/  IMAD.MOV.U32 R7, RZ, RZ, R2 ;  /* 0x000000ffff077224 */ /* 0x000fe200078e0002 */
[----:B------:R-:W1:Y:S01]  /*1990*/  LDC.64 R8, c[0x4][R8] ;  /* 0x0100000008087b82 */ /* 0x000e620000000a00 */
[----:B------:R-:W-:Y:S01]  /*19a0*/  ISETP.NE.AND P0, PT, R25, RZ, PT ;  /* 0x000000ff1900720c */ /* 0x000fe20003f05270 */
[----:B0-----:R-:W-:Y:S02]  /*19b0*/  IMAD.U32 R4, RZ, RZ, UR4 ;  /* 0x00000004ff047e24 */ /* 0x001fe4000f8e00ff */
[----:B------:R-:W-:Y:S01]  /*19c0*/  IMAD.U32 R5, RZ, RZ, UR5 ;  /* 0x00000005ff057e24 */ /* 0x000fe2000f8e00ff */
[----:B--2---:R0:W-:Y:S02]  /*19d0*/  STL [R1], R0 ;  /* 0x0000000001007387 */ /* 0x0041e40000100800 */
[----:B01----:R-:W-:-:S07]  /*19e0*/  P2R R0, PR, RZ, 0x1 ;  /* 0x00000001ff007803 */ /* 0x003fce0000000000 */
[----:B------:R-:W-:-:S07]  /*19f0*/  LEPC R20, `(.L_x_41) ;  /* 0x000000001014794e */ /* 0x000fce0000000000 */
[----:B------:R-:W-:Y:S05]  /*1a00*/  CALL.ABS.NOINC R8 ;  /* 0x0000000008007343 */ /* 0x000fea0003c00000 */
.L_x_41:
[----:B------:R-:W-:Y:S02]  /*1a10*/  ISETP.NE.AND P6, PT, R25, RZ, PT ;  /* 0x000000ff1900720c */ /* 0x000fe40003fc5270 */
[----:B------:R-:W-:-:S05]  /*1a20*/  IADD3 R16, P0, PT, R16, 0x4, RZ ;  /* 0x0000000410107810 */ /* 0x000fca0007f1e0ff */
[----:B------:R-:W-:-:S06]  /*1a30*/  IMAD.X R17, RZ, RZ, R17, P0 ;  /* 0x000000ffff117224 */ /* 0x000fcc00000e0611 */
[----:B------:R-:W-:Y:S05]  /*1a40*/  @P6 BRA `(.L_x_42) ;  /* 0xfffffffc00b06947 */ /* 0x000fea000383ffff */
.L_x_26:
[----:B------:R-:W-:Y:S05]  /*1a50*/  BSYNC.RECONVERGENT B6 ;  /* 0x0000000000067941 */ /* 0x000fea0003800200 */
.L_x_7:
[----:B------:R-:W-:Y:S01]  /*1a60*/  MOV R0, 0x0 ;  /* 0x0000000000007802 */ /* 0x000fe20000000f00 */
[----:B------:R-:W0:Y:S01]  /*1a70*/  LDCU.64 UR4, c[0x4][0x18] ;  /* 0x01000300ff0477ac */ /* 0x000e220008000a00 */
[----:B------:R-:W-:Y:S02]  /*1a80*/  CS2R R6, SRZ ;  /* 0x0000000000067805 */ /* 0x000fe4000001ff00 */
[----:B------:R1:W2:Y:S01]  /*1a90*/  LDC.64 R8, c[0x4][R0] ;  /* 0x0100000000087b82 */ /* 0x0002a20000000a00 */
[----:B0-----:R-:W-:Y:S02]  /*1aa0*/  IMAD.U32 R4, RZ, RZ, UR4 ;  /* 0x00000004ff047e24 */ /* 0x001fe4000f8e00ff */
[----:B-1----:R-:W-:-:S07]  /*1ab0*/  IMAD.U32 R5, RZ, RZ, UR5 ;  /* 0x00000005ff057e24 */ /* 0x002fce000f8e00ff */
[----:B------:R-:W-:-:S07]  /*1ac0*/  LEPC R20, `(.L_x_43) ;  /* 0x000000001014794e */ /* 0x000fce0000000000 */
[----:B--2---:R-:W-:Y:S05]  /*1ad0*/  CALL.ABS.NOINC R8 ;  /* 0x0000000008007343 */ /* 0x004fea0003c00000 */
.L_x_43:
[----:B------:R-:W0:Y:S02]  /*1ae0*/  LDC R0, c[0x0][0x384] ;  /* 0x0000e100ff007b82 */ /* 0x000e240000000800 */
[----:B0-----:R-:W-:-:S13]  /*1af0*/  ISETP.GE.AND P0, PT, R0, 0x1, PT ;  /* 0x000000010000780c */ /* 0x001fda0003f06270 */
[----:B------:R-:W-:Y:S05]  /*1b00*/  @!P0 BRA `(.L_x_44) ;  /* 0x0000000400888947 */ /* 0x000fea0003800000 */
[----:B------:R-:W-:Y:S02]  /*1b10*/  IMAD.SHL.U32 R0, R0, 0x2, RZ ;  /* 0x0000000200007824 */ /* 0x000fe400078e00ff */
[----:B------:R-:W-:-:S03]  /*1b20*/  IMAD.MOV.U32 R26, RZ, RZ, RZ ;  /* 0x000000ffff1a7224 */ /* 0x000fc600078e00ff */
[C---:B------:R-:W-:Y:S02]  /*1b30*/  ISETP.GE.AND P0, PT, R0.reuse, 0x4, PT ;  /* 0x000000040000780c */ /* 0x040fe40003f06270 */
[----:B------:R-:W-:-:S04]  /*1b40*/  VIMNMX R0, PT, PT, R0, 0x1, !PT ;  /* 0x0000000100007848 */ /* 0x000fc80007fe0100 */
[----:B------:R-:W-:-:S07]  /*1b50*/  LOP3.LUT R25, R0, 0x3, RZ, 0xc0, !PT ;  /* 0x0000000300197812 */ /* 0x000fce00078ec0ff */
        /* <DEDUP_REMOVED lines=9> */
.L_x_50:
        /* <DEDUP_REMOVED lines=10> */
[----:B------:R-:W-:Y:S02]  /*1c90*/  P2R R27, PR, RZ, 0x1 ;  /* 0x00000001ff1b7803 */ /* 0x000fe40000000000 */
[----:B0-----:R-:W-:Y:S01]  /*1ca0*/  MOV R4, UR4 ;  /* 0x0000000400047c02 */ /* 0x001fe20008000f00 */
[----:B------:R-:W-:Y:S01]  /*1cb0*/  IMAD.U32 R5, RZ, RZ, UR5 ;  /* 0x00000005ff057e24 */ /* 0x000fe2000f8e00ff */
[----:B--23--:R1:W-:Y:S06]  /*1cc0*/  STL [R1], R0 ;  /* 0x0000000001007387 */ /* 0x00c3ec0000100800 */
[----:B------:R-:W-:-:S07]  /*1cd0*/  LEPC R20, `(.L_x_46) ;  /* 0x000000001014794e */ /* 0x000fce0000000000 */
[----:B-1----:R-:W-:Y:S05]  /*1ce0*/  CALL.ABS.NOINC R8 ;  /* 0x0000000008007343 */ /* 0x002fea0003c00000 */
.L_x_46:
        /* <DEDUP_REMOVED lines=12> */
.L_x_47:
        /* <DEDUP_REMOVED lines=12> */
.L_x_48:
        /* <DEDUP_REMOVED lines=12> */
.L_x_49:
[----:B------:R-:W-:Y:S02]  /*1f30*/  ISETP.NE.AND P6, PT, R27, RZ, PT ;  /* 0x000000ff1b00720c */ /* 0x000fe40003fc5270 */
[----:B------:R-:W-:-:S05]  /*1f40*/  IADD3 R16, P0, PT, R16, 0x10, RZ ;  /* 0x0000001010107810 */ /* 0x000fca0007f1e0ff */
[----:B------:R-:W-:-:S06]  /*1f50*/  IMAD.X R17, RZ, RZ, R17, P0 ;  /* 0x000000ffff117224 */ /* 0x000fcc00000e0611 */
[----:B------:R-:W-:Y:S05]  /*1f60*/  @P6 BRA `(.L_x_50) ;  /* 0xfffffffc00206947 */ /* 0x000fea000383ffff */
[----:B------:R-:W-:Y:S05]  /*1f70*/  BSYNC.RECONVERGENT B6 ;  /* 0x0000000000067941 */ /* 0x000fea0003800200 */
.L_x_45:
[----:B------:R-:W-:Y:S01]  /*1f80*/  ISETP.NE.AND P0, PT, R25, RZ, PT ;  /* 0x000000ff1900720c */ /* 0x000fe20003f05270 */
[----:B------:R-:W-:-:S12]  /*1f90*/  BSSY.RECONVERGENT B6, `(.L_x_44) ;  /* 0x0000019000067945 */ /* 0x000fd80003800200 */
[----:B------:R-:W-:Y:S05]  /*1fa0*/  @!P0 BRA `(.L_x_51) ;  /* 0x00000000005c8947 */ /* 0x000fea0003800000 */
[----:B------:R-:W0:Y:S01]  /*1fb0*/  LDC.64 R16, c[0x0][0x390] ;  /* 0x0000e400ff107b82 */ /* 0x000e220000000a00 */
[----:B------:R-:W-:Y:S02]  /*1fc0*/  IMAD.MOV R25, RZ, RZ, -R25 ;  /* 0x000000ffff197224 */ /* 0x000fe400078e0a19 */
[----:B0-----:R-:W-:-:S07]  /*1fd0*/  IMAD.WIDE.U32 R16, R26, 0x4, R16 ;  /* 0x000000041a107825 */ /* 0x001fce00078e0010 */
.L_x_53:
[----:B------:R-:W-:Y:S02]  /*1fe0*/  R2UR UR4, R18 ;  /* 0x00000000120472ca */ /* 0x000fe400000e0000 */
[----:B------:R-:W-:-:S13]  /*1ff0*/  R2UR UR5, R19 ;  /* 0x00000000130572ca */ /* 0x000fda00000e0000 */
[----:B------:R-:W2:Y:S01]  /*2000*/  LDG.E R0, desc[UR4][R16.64] ;  /* 0x0000000410007981 */ /* 0x000ea2000c1e1900 */
[----:B------:R-:W-:Y:S01]  /*2010*/  MOV R8, 0x0 ;  /* 0x0000000000087802 */ /* 0x000fe20000000f00 */
[----:B------:R-:W0:Y:S01]  /*2020*/  LDCU.64 UR4, c[0x4][0x10] ;  /* 0x01000200ff0477ac */ /* 0x000e220008000a00 */
[----:B------:R-:W-:Y:S02]  /*2030*/  VIADD R25, R25, 0x1 ;  /* 0x0000000119197836 */ /* 0x000fe40000000000 */
[----:B------:R-:W-:Y:S02]  /*2040*/  IMAD.MOV.U32 R6, RZ, RZ, R22 ;  /* 0x000000ffff067224 */ /* 0x000fe400078e0016 */
[----:B------:R-:W1:Y:S01]  /*2050*/  LDC.64 R8, c[0x4][R8] ;  /* 0x0100000008087b82 */ /* 0x000e620000000a00 */
[----:B------:R-:W-:Y:S01]  /*2060*/  ISETP.NE.AND P0, PT, R25, RZ, PT ;  /* 0x000000ff1900720c */ /* 0x000fe20003f05270 */
[----:B------:R-:W-:Y:S02]  /*2070*/  IMAD.MOV.U32 R7, RZ, RZ, R2 ;  /* 0x000000ffff077224 */ /* 0x000fe400078e0002 */
[----:B0-----:R-:W-:-:S02]  /*2080*/  IMAD.U32 R4, RZ, RZ, UR4 ;  /* 0x00000004ff047e24 */ /* 0x001fc4000f8e00ff */
[----:B------:R-:W-:Y:S01]  /*2090*/  IMAD.U32 R5, RZ, RZ, UR5 ;  /* 0x00000005ff057e24 */ /* 0x000fe2000f8e00ff */
[----:B--2---:R0:W-:Y:S02]  /*20a0*/  STL [R1], R0 ;  /* 0x0000000001007387 */ /* 0x0041e40000100800 */
[----:B01----:R-:W-:-:S07]  /*20b0*/  P2R R0, PR, RZ, 0x1 ;  /* 0x00000001ff007803 */ /* 0x003fce0000000000 */
[----:B------:R-:W-:-:S07]  /*20c0*/  LEPC R20, `(.L_x_52) ;  /* 0x000000001014794e */ /* 0x000fce0000000000 */
[----:B------:R-:W-:Y:S05]  /*20d0*/  CALL.ABS.NOINC R8 ;  /* 0x0000000008007343 */ /* 0x000fea0003c00000 */
.L_x_52:
[----:B------:R-:W-:Y:S02]  /*20e0*/  ISETP.NE.AND P6, PT, R25, RZ, PT ;  /* 0x000000ff1900720c */ /* 0x000fe40003fc5270 */
[----:B------:R-:W-:-:S05]  /*20f0*/  IADD3 R16, P0, PT, R16, 0x4, RZ ;  /* 0x0000000410107810 */ /* 0x000fca0007f1e0ff */
[----:B------:R-:W-:-:S06]  /*2100*/  IMAD.X R17, RZ, RZ, R17, P0 ;  /* 0x000000ffff117224 */ /* 0x000fcc00000e0611 */
[----:B------:R-:W-:Y:S05]  /*2110*/  @P6 BRA `(.L_x_53) ;  /* 0xfffffffc00b06947 */ /* 0x000fea000383ffff */
.L_x_51:
[----:B------:R-:W-:Y:S05]  /*2120*/  BSYNC.RECONVERGENT B6 ;  /* 0x0000000000067941 */ /* 0x000fea0003800200 */
.L_x_44:
        /* <DEDUP_REMOVED lines=8> */
.L_x_54:
[----:B------:R-:W-:Y:S05]  /*21b0*/  EXIT ;  /* 0x000000000000794d */ /* 0x000fea0003800000 */
.L_x_55:
        /* <DEDUP_REMOVED lines=12> */
.L_x_128:


//--------------------- .text._Z7brandesiiPiS_S_S_PfS0_P4nodeS0_S_S0_ --------------------------
	.section	.text._Z7brandesiiPiS_S_S_PfS0_P4nodeS0_S_S0_,"ax",@progbits
	.align	128
        .global         _Z7brandesiiPiS_S_S_PfS0_P4nodeS0_S_S0_
        .type           _Z7brandesiiPiS_S_S_PfS0_P4nodeS0_S_S0_,@function
        .size           _Z7brandesiiPiS_S_S_PfS0_P4nodeS0_S_S0_,(.L_x_126 - _Z7brandesiiPiS_S_S_PfS0_P4nodeS0_S_S0_)
        .other          _Z7brandesiiPiS_S_S_PfS0_P4nodeS0_S_S0_,@"STO_CUDA_ENTRY STV_DEFAULT"
_Z7brandesiiPiS_S_S_PfS0_P4nodeS0_S_S0_:
.text._Z7brandesiiPiS_S_S_PfS0_P4nodeS0_S_S0_:
[----:B------:R-:W-:Y:S08]  /*0000*/  LDC R1, c[0x0][0x37c] ;  /* 0x0000df00ff017b82 */ /* 0x000ff00000000800 */
[----:B------:R-:W0:Y:S01]  /*0010*/  S2UR UR14, SR_CTAID.X ;  /* 0x00000000000e79c3 */ /* 0x000e220000002500 */
[----:B------:R-:W0:Y:S02]  /*0020*/  LDCU UR23, c[0x0][0x380] ;  /* 0x00007000ff1777ac */ /* 0x000e240008000800 */
[----:B0-----:R-:W-:-:S06]  /*0030*/  UISETP.GE.AND UP0, UPT, UR14, UR23, UPT ;  /* 0x000000170e00728c */ /* 0x001fcc000bf06270 */
[----:B------:R-:W-:-:S13]  /*0040*/  PLOP3.LUT P0, PT, PT, PT, UP0, 0x80, 0x8 ;  /* 0x000000000008781c */ /* 0x000fda0003f0f008 */
[----:B------:R-:W-:Y:S05]  /*0050*/  @P0 EXIT ;  /* 0x000000000000094d */ /* 0x000fea0003800000 */
[----:B------:R-:W0:Y:S01]  /*0060*/  S2R R6, SR_TID.X ;  /* 0x0000000000067919 */ /* 0x000e220000002100 */
[----:B------:R-:W1:Y:S01]  /*0070*/  LDCU.128 UR16, c[0x0][0x3a0] ;  /* 0x00007400ff1077ac */ /* 0x000e620008000c00 */
[----:B------:R-:W2:Y:S01]  /*0080*/  LDCU.64 UR10, c[0x0][0x3b0] ;  /* 0x00007600ff0a77ac */ /* 0x000ea20008000a00 */
[----:B------:R-:W3:Y:S01]  /*0090*/  LDCU.64 UR20, c[0x0][0x398] ;  /* 0x00007300ff1477ac */ /* 0x000ee20008000a00 */
[----:B------:R-:W4:Y:S01]  /*00a0*/  LDCU UR12, c[0x0][0x384] ;  /* 0x00007080ff0c77ac */ /* 0x000f220008000800 */
[----:B------:R-:W-:Y:S01]  /*00b0*/  UIMAD UR22, UR14, UR23, UR14 ;  /* 0x000000170e1672a4 */ /* 0x000fe2000f8e020e */
[----:B------:R-:W5:Y:S03]  /*00c0*/  LDCU.64 UR8, c[0x0][0x3b8] ;  /* 0x00007700ff0877ac */ /* 0x000f660008000a00 */
[----:B------:R-:W-:Y:S02]  /*00d0*/  USHF.L.U32 UR6, UR22, 0x2, URZ ;  /* 0x0000000216067899 */ /* 0x000fe400080006ff */
[----:B------:R-:W-:-:S02]  /*00e0*/  USHF.R.U32.HI UR7, URZ, 0x1e, UR22 ;  /* 0x0000001eff077899 */ /* 0x000fc40008011616 */
[----:B-1----:R-:W-:Y:S02]  /*00f0*/  UIADD3 UR13, UP0, UPT, UR6, UR16, URZ ;  /* 0x00000010060d7290 */ /* 0x002fe4000ff1e0ff */
[----:B------:R-:W-:Y:S02]  /*0100*/  UIADD3 UR4, UP1, UPT, UR6, UR18, URZ ;  /* 0x0000001206047290 */ /* 0x000fe4000ff3e0ff */
[----:B------:R-:W-:Y:S01]  /*0110*/  UIADD3.X UR15, UPT, UPT, UR7, UR17, URZ, UP0, !UPT ;  /* 0x00000011070f7290 */ /* 0x000fe200087fe4ff */
[----:B0-----:R-:W-:Y:S01]  /*0120*/  IADD3 R20, PT, PT, -R6, UR23, RZ ;  /* 0x0000001706147c10 */ /* 0x001fe2000fffe1ff */
[----:B--2---:R-:W-:Y:S01]  /*0130*/  UIADD3 UR10, UP2, UPT, UR6, UR10, URZ ;  /* 0x0000000a060a7290 */ /* 0x004fe2000ff5e0ff */
[----:B------:R-:W-:Y:S01]  /*0140*/  IMAD.U32 R4, RZ, RZ, UR13 ;  /* 0x0000000dff047e24 */ /* 0x000fe2000f8e00ff */
[----:B---3--:R-:W-:Y:S01]  /*0150*/  UIADD3 UR6, UP3, UPT, UR6, UR20, URZ ;  /* 0x0000001406067290 */ /* 0x008fe2000ff7e0ff */
[----:B------:R-:W-:Y:S01]  /*0160*/  LEA.HI R2, R20, 0x1, RZ, 0x1b ;  /* 0x0000000114027811 */ /* 0x000fe200078fd8ff */
[----:B----4-:R-:W-:Y:S01]  /*0170*/  UIMAD UR12, UR14, UR12, UR14 ;  /* 0x0000000c0e0c72a4 */ /* 0x010fe2000f8e020e */
[----:B------:R-:W-:Y:S01]  /*0180*/  IMAD.U32 R5, RZ, RZ, UR15 ;  /* 0x0000000fff057e24 */ /* 0x000fe2000f8e00ff */
[----:B------:R-:W-:Y:S01]  /*0190*/  UIADD3.X UR5, UPT, UPT, UR7, UR19, URZ, UP1, !UPT ;  /* 0x0000001307057290 */ /* 0x000fe20008ffe4ff */
[----:B------:R-:W-:Y:S01]  /*01a0*/  LOP3.LUT R2, R2, 0xffffff0, RZ, 0xc0, !PT ;  /* 0x0ffffff002027812 */ /* 0x000fe200078ec0ff */
[----:B------:R-:W-:-:S02]  /*01b0*/  UIADD3.X UR11, UPT, UPT, UR7, UR11, URZ, UP2, !UPT ;  /* 0x0000000b070b7290 */ /* 0x000fc400097fe4ff */
[----:B------:R-:W-:Y:S01]  /*01c0*/  UIADD3.X UR7, UPT, UPT, UR7, UR21, URZ, UP3, !UPT ;  /* 0x0000001507077290 */ /* 0x000fe20009ffe4ff */
[----:B------:R-:W0:Y:S01]  /*01d0*/  LDCU.64 UR16, c[0x0][0x358] ;  /* 0x00006b00ff1077ac */ /* 0x000e220008000a00 */
[----:B------:R-:W-:Y:S02]  /*01e0*/  UIADD3 UR14, UPT, UPT, UR14, 0x1, URZ ;  /* 0x000000010e0e7890 */ /* 0x000fe4000fffe0ff */
[----:B-----5:R-:W-:-:S12]  /*01f0*/  UIMAD.WIDE.U32 UR8, UR12, 0x8, UR8 ;  /* 0x000000080c0878a5 */ /* 0x020fd8000f8e0008 */
.L_x_113:
[----:B-1----:R-:W1:Y:S01]  /*0200*/  LDCU UR12, c[0x0][0x380] ;  /* 0x00007000ff0c77ac */ /* 0x002e620008000800 */
[----:B------:R-:W-:Y:S01]  /*0210*/  BSSY.RECONVERGENT B0, `(.L_x_56) ;  /* 0x000009e000007945 */ /* 0x000fe20003800200 */
[----:B-1----:R-:W-:-:S13]  /*0220*/  ISETP.GT.U32.AND P0, PT, R6, UR12, PT ;  /* 0x0000000c06007c0c */ /* 0x002fda000bf04070 */
[----:B--2345:R-:W-:Y:S05]  /*0230*/  @P0 BRA `(.L_x_57) ;  /* 0x00000008006c0947 */ /* 0x03cfea0003800000 */
[C---:B------:R-:W-:Y:S01]  /*0240*/  ISETP.GE.U32.AND P0, PT, R20.reuse, 0x1e0, PT ;  /* 0x000001e01400780c */ /* 0x040fe20003f06070 */
[----:B------:R-:W-:Y:S01]  /*0250*/  BSSY.RECONVERGENT B1, `(.L_x_58) ;  /* 0x000002d000017945 */ /* 0x000fe20003800200 */
[----:B------:R-:W-:Y:S01]  /*0260*/  LEA.HI R0, R20, 0x1, RZ, 0x1b ;  /* 0x0000000114007811 */ /* 0x000fe200078fd8ff */
[----:B------:R-:W-:-:S03]  /*0270*/  IMAD.MOV.U32 R7, RZ, RZ, R6 ;  /* 0x000000ffff077224 */ /* 0x000fc600078e0006 */
[C---:B------:R-:W-:Y:S02]  /*0280*/  LOP3.LUT R14, R0.reuse, 0xf, RZ, 0xc0, !PT ;  /* 0x0000000f000e7812 */ /* 0x040fe400078ec0ff */
[----:B------:R-:W-:Y:S02]  /*0290*/  LOP3.LUT R11, R0, 0x3, RZ, 0xc0, !PT ;  /* 0x00000003000b7812 */ /* 0x000fe400078ec0ff */
[----:B------:R-:W-:Y:S02]  /*02a0*/  ISETP.NE.AND P1, PT, R14, RZ, PT ;  /* 0x000000ff0e00720c */ /* 0x000fe40003f25270 */
[----:B------:R-:W-:Y:S01]  /*02b0*/  LOP3.LUT R0, R0, 0x7, RZ, 0xc0, !PT ;  /* 0x0000000700007812 */ /* 0x000fe200078ec0ff */
[----:B------:R-:W-:Y:S10]  /*02c0*/  @!P0 BRA `(.L_x_59) ;  /* 0x0000000000948947 */ /* 0x000ff40003800000 */
[----:B------:R-:W1:Y:S01]  /*02d0*/  LDCU.64 UR18, c[0x0][0x3a8] ;  /* 0x00007500ff1277ac */ /* 0x000e620008000a00 */
[----:B------:R-:W-:Y:S01]  /*02e0*/  IMAD.MOV.U32 R7, RZ, RZ, R6 ;  /* 0x000000ffff077224 */ /* 0x000fe200078e0006 */
[----:B------:R-:W-:Y:S02]  /*02f0*/  USHF.L.U32 UR12, UR22, 0x2, URZ ;  /* 0x00000002160c7899 */ /* 0x000fe400080006ff */
[----:B------:R-:W-:-:S04]  /*0300*/  USHF.R.U32.HI UR13, URZ, 0x1e, UR22 ;  /* 0x0000001eff0d7899 */ /* 0x000fc80008011616 */
[----:B------:R-:W-:Y:S02]  /*0310*/  IMAD.U32 R2, RZ, RZ, UR12 ;  /* 0x0000000cff027e24 */ /* 0x000fe4000f8e00ff */
[----:B------:R-:W-:Y:S02]  /*0320*/  IMAD.U32 R3, RZ, RZ, UR13 ;  /* 0x0000000dff037e24 */ /* 0x000fe4000f8e00ff */
[----:B------:R-:W-:-:S03]  /*0330*/  IMAD.WIDE.U32 R2, R6, 0x4, R2 ;  /* 0x0000000406027825 */ /* 0x000fc600078e0002 */
[----:B-1----:R-:W-:Y:S02]  /*0340*/  IADD3 R12, P2, PT, R2, UR18, RZ ;  /* 0x00000012020c7c10 */ /* 0x002fe4000ff5e0ff */
[----:B------:R-:W-:Y:S02]  /*0350*/  LEA.HI R2, R20, 0x1, RZ, 0x1b ;  /* 0x0000000114027811 */ /* 0x000fe400078fd8ff */
[----:B------:R-:W-:Y:S02]  /*0360*/  IADD3 R12, P3, PT, R12, 0x400, RZ ;  /* 0x000004000c0c7810 */ /* 0x000fe40007f7e0ff */
[----:B------:R-:W-:Y:S02]  /*0370*/  LOP3.LUT R2, R2, 0xffffff0, RZ, 0xc0, !PT ;  /* 0x0ffffff002027812 */ /* 0x000fe400078ec0ff */
[----:B------:R-:W-:-:S03]  /*0380*/  IADD3.X R13, PT, PT, RZ, UR19, R3, P3, P2 ;  /* 0x00000013ff0d7c10 */ /* 0x000fc60009fe4403 */
[----:B------:R-:W-:-:S07]  /*0390*/  IMAD.MOV R10, RZ, RZ, -R2 ;  /* 0x000000ffff0a7224 */ /* 0x000fce00078e0a02 */
.L_x_60:
[----:B-1----:R-:W-:Y:S01]  /*03a0*/  MOV R8, R12 ;  /* 0x0000000c00087202 */ /* 0x002fe20000000f00 */
[----:B------:R-:W-:Y:S02]  /*03b0*/  IMAD.MOV.U32 R9, RZ, RZ, R13 ;  /* 0x000000ffff097224 */ /* 0x000fe400078e000d */
[----:B------:R-:W-:Y:S01]  /*03c0*/  VIADD R10, R10, 0x10 ;  /* 0x000000100a0a7836 */ /* 0x000fe20000000000 */
[----:B------:R-:W-:Y:S01]  /*03d0*/  IADD3 R12, P3, PT, R8, 0x800, RZ ;  /* 0x00000800080c7810 */ /* 0x000fe20007f7e0ff */
[----:B------:R-:W-:Y:S01]  /*03e0*/  VIADD R7, R7, 0x200 ;  /* 0x0000020007077836 */ /* 0x000fe20000000000 */
[----:B0-----:R1:W-:Y:S02]  /*03f0*/  STG.E desc[UR16][R8.64+-0x400], RZ ;  /* 0xfffc00ff08007986 */ /* 0x0013e4000c101910 */
[----:B------:R-:W-:Y:S01]  /*0400*/  ISETP.NE.AND P2, PT, R10, RZ, PT ;  /* 0x000000ff0a00720c */ /* 0x000fe20003f45270 */
[----:B------:R-:W-:Y:S01]  /*0410*/  IMAD.X R13, RZ, RZ, R9, P3 ;  /* 0x000000ffff0d7224 */ /* 0x000fe200018e0609 */
[----:B------:R1:W-:Y:S04]  /*0420*/  STG.E desc[UR16][R8.64+-0x380], RZ ;  /* 0xfffc80ff08007986 */ /* 0x0003e8000c101910 */
        /* <DEDUP_REMOVED lines=13> */
[----:B------:R1:W-:Y:S01]  /*0500*/  STG.E desc[UR16][R8.64+0x380], RZ ;  /* 0x000380ff08007986 */ /* 0x0003e2000c101910 */
[----:B------:R-:W-:Y:S05]  /*0510*/  @P2 BRA `(.L_x_60) ;  /* 0xfffffffc00a02947 */ /* 0x000fea000383ffff */
.L_x_59:
[----:B0-----:R-:W-:Y:S05]  /*0520*/  BSYNC.RECONVERGENT B1 ;  /* 0x0000000000017941 */ /* 0x001fea0003800200 */
.L_x_58:
[----:B------:R-:W-:Y:S01]  /*0530*/  BSSY.RECONVERGENT B1, `(.L_x_61) ;  /* 0x0000027000017945 */ /* 0x000fe20003800200 */
[----:B------:R-:W-:Y:S02]  /*0540*/  VIADD R3, R14, 0xffffffff ;  /* 0xffffffff0e037836 */ /* 0x000fe40000000000 */
[----:B------:R-:W-:Y:S01]  /*0550*/  VIADD R10, R0, 0xffffffff ;  /* 0xffffffff000a7836 */ /* 0x000fe20000000000 */
[----:B------:R-:W-:Y:S06]  /*0560*/  @!P1 BRA `(.L_x_62) ;  /* 0x00000000008c9947 */ /* 0x000fec0003800000 */
[----:B------:R-:W-:Y:S01]  /*0570*/  ISETP.GE.U32.AND P2, PT, R3, 0x7, PT ;  /* 0x000000070300780c */ /* 0x000fe20003f46070 */
[----:B------:R-:W-:Y:S01]  /*0580*/  BSSY.RECONVERGENT B2, `(.L_x_63) ;  /* 0x000000e000027945 */ /* 0x000fe20003800200 */
[----:B------:R-:W-:-:S11]  /*0590*/  ISETP.NE.AND P3, PT, R0, RZ, PT ;  /* 0x000000ff0000720c */ /* 0x000fd60003f65270 */
[----:B------:R-:W-:Y:S05]  /*05a0*/  @!P2 BRA `(.L_x_64) ;  /* 0x00000000002ca947 */ /* 0x000fea0003800000 */
[----:B-1----:R-:W-:-:S04]  /*05b0*/  IMAD.MOV.U32 R8, RZ, RZ, 0x4 ;  /* 0x00000004ff087424 */ /* 0x002fc800078e00ff */
[C---:B------:R-:W-:Y:S01]  /*05c0*/  IMAD.WIDE.U32 R8, R7.reuse, R8, UR4 ;  /* 0x0000000407087e25 */ /* 0x040fe2000f8e0008 */
[----:B------:R-:W-:-:S04]  /*05d0*/  IADD3 R7, PT, PT, R7, 0x100, RZ ;  /* 0x0000010007077810 */ /* 0x000fc80007ffe0ff */
[----:B------:R0:W-:Y:S04]  /*05e0*/  STG.E desc[UR16][R8.64], RZ ;  /* 0x000000ff08007986 */ /* 0x0001e8000c101910 */
[----:B------:R0:W-:Y:S04]  /*05f0*/  STG.E desc[UR16][R8.64+0x80], RZ ;  /* 0x000080ff08007986 */ /* 0x0001e8000c101910 */
[----:B------:R0:W-:Y:S04]  /*0600*/  STG.E desc[UR16][R8.64+0x100], RZ ;  /* 0x000100ff08007986 */ /* 0x0001e8000c101910 */
[----:B------:R0:W-:Y:S04]  /*0610*/  STG.E desc[UR16][R8.64+0x180], RZ ;  /* 0x000180ff08007986 */ /* 0x0001e8000c101910 */
[----:B------:R0:W-:Y:S04]  /*0620*/  STG.E desc[UR16][R8.64+0x200], RZ ;  /* 0x000200ff08007986 */ /* 0x0001e8000c101910 */
[----:B------:R0:W-:Y:S04]  /*0630*/  STG.E desc[UR16][R8.64+0x280], RZ ;  /* 0x000280ff08007986 */ /* 0x0001e8000c101910 */
[----:B------:R0:W-:Y:S04]  /*0640*/  STG.E desc[UR16][R8.64+0x300], RZ ;  /* 0x000300ff08007986 */ /* 0x0001e8000c101910 */
[----:B------:R0:W-:Y:S02]  /*0650*/  STG.E desc[UR16][R8.64+0x380], RZ ;  /* 0x000380ff08007986 */ /* 0x0001e4000c101910 */
.L_x_64:
[----:B------:R-:W-:Y:S05]  /*0660*/  BSYNC.RECONVERGENT B2 ;  /* 0x0000000000027941 */ /* 0x000fea0003800200 */
.L_x_63:
[----:B------:R-:W-:Y:S05]  /*0670*/  @!P3 BRA `(.L_x_62) ;  /* 0x000000000048b947 */ /* 0x000fea0003800000 */
[----:B------:R-:W-:Y:S01]  /*0680*/  ISETP.GE.U32.AND P2, PT, R10, 0x3, PT ;  /* 0x000000030a00780c */ /* 0x000fe20003f46070 */
[----:B01----:R-:W-:Y:S01]  /*0690*/  IMAD.MOV.U32 R8, RZ, RZ, 0x4 ;  /* 0x00000004ff087424 */ /* 0x003fe200078e00ff */
[----:B------:R-:W-:-:S11]  /*06a0*/  ISETP.NE.AND P3, PT, R11, RZ, PT ;  /* 0x000000ff0b00720c */ /* 0x000fd60003f65270 */
[----:B------:R-:W-:-:S04]  /*06b0*/  @P2 IMAD.WIDE.U32 R8, R7, R8, UR4 ;  /* 0x0000000407082e25 */ /* 0x000fc8000f8e0008 */
[----:B------:R-:W-:Y:S01]  /*06c0*/  @P2 VIADD R7, R7, 0x80 ;  /* 0x0000008007072836 */ /* 0x000fe20000000000 */
[----:B------:R2:W-:Y:S04]  /*06d0*/  @P2 STG.E desc[UR16][R8.64], RZ ;  /* 0x000000ff08002986 */ /* 0x0005e8000c101910 */
[----:B------:R2:W-:Y:S04]  /*06e0*/  @P2 STG.E desc[UR16][R8.64+0x80], RZ ;  /* 0x000080ff08002986 */ /* 0x0005e8000c101910 */
[----:B------:R2:W-:Y:S04]  /*06f0*/  @P2 STG.E desc[UR16][R8.64+0x100], RZ ;  /* 0x000100ff08002986 */ /* 0x0005e8000c101910 */
[----:B------:R2:W-:Y:S01]  /*0700*/  @P2 STG.E desc[UR16][R8.64+0x180], RZ ;  /* 0x000180ff08002986 */ /* 0x0005e2000c101910 */
[----:B------:R-:W-:Y:S05]  /*0710*/  @!P3 BRA `(.L_x_62) ;  /* 0x000000000020b947 */ /* 0x000fea0003800000 */
[----:B--2---:R-:W-:Y:S01]  /*0720*/  IMAD.MOV.U32 R8, RZ, RZ, 0x4 ;  /* 0x00000004ff087424 */ /* 0x004fe200078e00ff */
[----:B------:R-:W-:-:S03]  /*0730*/  ISETP.NE.AND P2, PT, R11, 0x1, PT ;  /* 0x000000010b00780c */ /* 0x000fc60003f45270 */
[----:B------:R-:W-:-:S05]  /*0740*/  IMAD.WIDE.U32 R8, R7, R8, UR4 ;  /* 0x0000000407087e25 */ /* 0x000fca000f8e0008 */
[----:B------:R3:W-:Y:S05]  /*0750*/  STG.E desc[UR16][R8.64], RZ ;  /* 0x000000ff08007986 */ /* 0x0007ea000c101910 */
[----:B------:R-:W-:Y:S05]  /*0760*/  @!P2 BRA `(.L_x_62) ;  /* 0x00000000000ca947 */ /* 0x000fea0003800000 */
[----:B------:R-:W-:Y:S01]  /*0770*/  ISETP.NE.AND P2, PT, R11, 0x2, PT ;  /* 0x000000020b00780c */ /* 0x000fe20003f45270 */
[----:B------:R4:W-:-:S12]  /*0780*/  STG.E desc[UR16][R8.64+0x80], RZ ;  /* 0x000080ff08007986 */ /* 0x0009d8000c101910 */
[----:B------:R4:W-:Y:S02]  /*0790*/  @P2 STG.E desc[UR16][R8.64+0x100], RZ ;  /* 0x000100ff08002986 */ /* 0x0009e4000c101910 */
.L_x_62:
[----:B------:R-:W-:Y:S05]  /*07a0*/  BSYNC.RECONVERGENT B1 ;  /* 0x0000000000017941 */ /* 0x000fea0003800200 */
.L_x_61:
[----:B------:R-:W-:Y:S01]  /*07b0*/  BSSY.RECONVERGENT B1, `(.L_x_65) ;  /* 0x000001c000017945 */ /* 0x000fe20003800200 */
[----:B------:R-:W-:-:S03]  /*07c0*/  IMAD.MOV.U32 R7, RZ, RZ, R6 ;  /* 0x000000ffff077224 */ /* 0x000fc600078e0006 */
[----:B------:R-:W-:Y:S05]  /*07d0*/  @!P0 BRA `(.L_x_66) ;  /* 0x0000000000648947 */ /* 0x000fea0003800000 */
[----:B------:R-:W-:Y:S02]  /*07e0*/  IMAD.MOV.U32 R13, RZ, RZ, RZ ;  /* 0x000000ffff0d7224 */ /* 0x000fe400078e00ff */
[----:B------:R-:W-:Y:S02]  /*07f0*/  IMAD.MOV.U32 R7, RZ, RZ, R6 ;  /* 0x000000ffff077224 */ /* 0x000fe400078e0006 */
[----:B------:R-:W-:-:S07]  /*0800*/  IMAD.MOV.U32 R15, RZ, RZ, -0x1 ;  /* 0xffffffffff0f7424 */ /* 0x000fce00078e00ff */
.L_x_67:
[----:B01234-:R-:W-:Y:S02]  /*0810*/  HFMA2 R8, -RZ, RZ, 0, 2.384185791015625e-07 ;  /* 0x00000004ff087431 */ /* 0x01ffe400000001ff */
[----:B------:R-:W-:-:S05]  /*0820*/  VIADD R13, R13, 0x10 ;  /* 0x000000100d0d7836 */ /* 0x000fca0000000000 */
[----:B------:R-:W-:Y:S01]  /*0830*/  ISETP.NE.AND P0, PT, R13, R2, PT ;  /* 0x000000020d00720c */ /* 0x000fe20003f05270 */
[----:B------:R-:W-:-:S04]  /*0840*/  IMAD.WIDE.U32 R8, R7, R8, UR6 ;  /* 0x0000000607087e25 */ /* 0x000fc8000f8e0008 */
[----:B------:R-:W-:Y:S01]  /*0850*/  VIADD R7, R7, 0x200 ;  /* 0x0000020007077836 */ /* 0x000fe20000000000 */
[----:B------:R0:W-:Y:S04]  /*0860*/  STG.E desc[UR16][R8.64], R15 ;  /* 0x0000000f08007986 */ /* 0x0001e8000c101910 */
        /* <DEDUP_REMOVED lines=14> */
[----:B------:R0:W-:Y:S01]  /*0950*/  STG.E desc[UR16][R8.64+0x780], R15 ;  /* 0x0007800f08007986 */ /* 0x0001e2000c101910 */
[----:B------:R-:W-:Y:S05]  /*0960*/  @P0 BRA `(.L_x_67) ;  /* 0xfffffffc00a80947 */ /* 0x000fea000383ffff */
.L_x_66:
[----:B------:R-:W-:Y:S05]  /*0970*/  BSYNC.RECONVERGENT B1 ;  /* 0x0000000000017941 */ /* 0x000fea0003800200 */
.L_x_65:
[----:B------:R-:W-:Y:S05]  /*0980*/  @!P1 BRA `(.L_x_57) ;  /* 0x0000000000989947 */ /* 0x000fea0003800000 */
[----:B------:R-:W-:Y:S01]  /*0990*/  ISETP.GE.U32.AND P0, PT, R3, 0x7, PT ;  /* 0x000000070300780c */ /* 0x000fe20003f06070 */
[----:B------:R-:W-:Y:S01]  /*09a0*/  BSSY.RECONVERGENT B1, `(.L_x_68) ;  /* 0x000000f000017945 */ /* 0x000fe20003800200 */
[----:B------:R-:W-:-:S11]  /*09b0*/  ISETP.NE.AND P1, PT, R0, RZ, PT ;  /* 0x000000ff0000720c */ /* 0x000fd60003f25270 */
[----:B------:R-:W-:Y:S05]  /*09c0*/  @!P0 BRA `(.L_x_69) ;  /* 0x0000000000308947 */ /* 0x000fea0003800000 */
[----:B01234-:R-:W-:Y:S02]  /*09d0*/  IMAD.MOV.U32 R8, RZ, RZ, 0x4 ;  /* 0x00000004ff087424 */ /* 0x01ffe400078e00ff */
[----:B------:R-:W-:Y:S02]  /*09e0*/  IMAD.MOV.U32 R3, RZ, RZ, -0x1 ;  /* 0xffffffffff037424 */ /* 0x000fe400078e00ff */
        /* <DEDUP_REMOVED lines=9> */
[----:B------:R0:W-:Y:S02]  /*0a80*/  STG.E desc[UR16][R8.64+0x380], R3 ;  /* 0x0003800308007986 */ /* 0x0001e4000c101910 */
.L_x_69:
[----:B------:R-:W-:Y:S05]  /*0a90*/  BSYNC.RECONVERGENT B1 ;  /* 0x0000000000017941 */ /* 0x000fea0003800200 */
.L_x_68:
[----:B------:R-:W-:Y:S05]  /*0aa0*/  @!P1 BRA `(.L_x_57) ;  /* 0x0000000000509947 */ /* 0x000fea0003800000 */
[----:B------:R-:W-:Y:S01]  /*0ab0*/  ISETP.GE.U32.AND P0, PT, R10, 0x3, PT ;  /* 0x000000030a00780c */ /* 0x000fe20003f06070 */
[----:B01234-:R-:W-:Y:S01]  /*0ac0*/  IMAD.MOV.U32 R8, RZ, RZ, 0x4 ;  /* 0x00000004ff087424 */ /* 0x01ffe200078e00ff */
[----:B------:R-:W-:-:S11]  /*0ad0*/  ISETP.NE.AND P1, PT, R11, RZ, PT ;  /* 0x000000ff0b00720c */ /* 0x000fd60003f25270 */
[C---:B------:R-:W-:Y:S01]  /*0ae0*/  @P0 IMAD.WIDE.U32 R8, R7.reuse, R8, UR6 ;  /* 0x0000000607080e25 */ /* 0x040fe2000f8e0008 */
[----:B------:R-:W-:-:S03]  /*0af0*/  @P0 IADD3 R7, PT, PT, R7, 0x80, RZ ;  /* 0x0000008007070810 */ /* 0x000fc60007ffe0ff */
[----:B------:R-:W-:-:S05]  /*0b00*/  @P0 IMAD.MOV.U32 R3, RZ, RZ, -0x1 ;  /* 0xffffffffff030424 */ /* 0x000fca00078e00ff */
[----:B------:R0:W-:Y:S04]  /*0b10*/  @P0 STG.E desc[UR16][R8.64], R3 ;  /* 0x0000000308000986 */ /* 0x0001e8000c101910 */
[----:B------:R0:W-:Y:S04]  /*0b20*/  @P0 STG.E desc[UR16][R8.64+0x80], R3 ;  /* 0x0000800308000986 */ /* 0x0001e8000c101910 */
[----:B------:R0:W-:Y:S04]  /*0b30*/  @P0 STG.E desc[UR16][R8.64+0x100], R3 ;  /* 0x0001000308000986 */ /* 0x0001e8000c101910 */
[----:B------:R0:W-:Y:S01]  /*0b40*/  @P0 STG.E desc[UR16][R8.64+0x180], R3 ;  /* 0x0001800308000986 */ /* 0x0001e2000c101910 */
[----:B------:R-:W-:Y:S05]  /*0b50*/  @!P1 BRA `(.L_x_57) ;  /* 0x0000000000249947 */ /* 0x000fea0003800000 */
[----:B0-----:R-:W-:Y:S01]  /*0b60*/  IMAD.MOV.U32 R8, RZ, RZ, 0x4 ;  /* 0x00000004ff087424 */ /* 0x001fe200078e00ff */
[----:B------:R-:W-:Y:S01]  /*0b70*/  ISETP.NE.AND P0, PT, R11, 0x1, PT ;  /* 0x000000010b00780c */ /* 0x000fe20003f05270 */
[----:B------:R-:W-:Y:S02]  /*0b80*/  IMAD.MOV.U32 R3, RZ, RZ, -0x1 ;  /* 0xffffffffff037424 */ /* 0x000fe400078e00ff */
[----:B------:R-:W-:-:S05]  /*0b90*/  IMAD.WIDE.U32 R8, R7, R8, UR6 ;  /* 0x0000000607087e25 */ /* 0x000fca000f8e0008 */
[----:B------:R0:W-:Y:S05]  /*0ba0*/  STG.E desc[UR16][R8.64], R3 ;  /* 0x0000000308007986 */ /* 0x0001ea000c101910 */
[----:B------:R-:W-:Y:S05]  /*0bb0*/  @!P0 BRA `(.L_x_57) ;  /* 0x00000000000c8947 */ /* 0x000fea0003800000 */
[----:B------:R-:W-:Y:S01]  /*0bc0*/  ISETP.NE.AND P0, PT, R11, 0x2, PT ;  /* 0x000000020b00780c */ /* 0x000fe20003f05270 */
[----:B------:R1:W-:-:S12]  /*0bd0*/  STG.E desc[UR16][R8.64+0x80], R3 ;  /* 0x0000800308007986 */ /* 0x0003d8000c101910 */
[----:B------:R1:W-:Y:S02]  /*0be0*/  @P0 STG.E desc[UR16][R8.64+0x100], R3 ;  /* 0x0001000308000986 */ /* 0x0003e4000c101910 */
.L_x_57:
[----:B0-----:R-:W-:Y:S05]  /*0bf0*/  BSYNC.RECONVERGENT B0 ;  /* 0x0000000000007941 */ /* 0x001fea0003800200 */
.L_x_56:
[----:B------:R-:W-:Y:S01]  /*0c00*/  ISETP.NE.AND P0, PT, R6, RZ, PT ;  /* 0x000000ff0600720c */ /* 0x000fe20003f05270 */
[----:B------:R-:W-:-:S12]  /*0c10*/  BSSY.RECONVERGENT B0, `(.L_x_70) ;  /* 0x000001a000007945 */ /* 0x000fd80003800200 */
[----:B------:R-:W-:Y:S05]  /*0c20*/  @P0 BRA `(.L_x_71) ;  /* 0x0000000000600947 */ /* 0x000fea0003800000 */
[----:B------:R-:W0:Y:S01]  /*0c30*/  S2UR UR13, SR_CgaCtaId ;  /* 0x00000000000d79c3 */ /* 0x000e220000008800 */
[----:B------:R-:W-:Y:S02]  /*0c40*/  UIMAD.WIDE.U32 UR18, UR14, 0x4, UR4 ;  /* 0x000000040e1278a5 */ /* 0x000fe4000f8e0004 */
[----:B------:R-:W-:Y:S01]  /*0c50*/  IMAD.U32 R7, RZ, RZ, UR14 ;  /* 0x0000000eff077e24 */ /* 0x000fe2000f8e00ff */
[----:B------:R-:W-:Y:S01]  /*0c60*/  UIMAD.WIDE.U32 UR20, UR14, 0x4, UR6 ;  /* 0x000000040e1478a5 */ /* 0x000fe2000f8e0006 */
[----:B-1----:R-:W-:Y:S01]  /*0c70*/  IMAD.MOV.U32 R3, RZ, RZ, 0x3f800000 ;  /* 0x3f800000ff037424 */ /* 0x002fe200078e00ff */
[----:B------:R-:W-:Y:S01]  /*0c80*/  UMOV UR12, 0x400 ;  /* 0x00000400000c7882 */ /* 0x000fe20000000000 */
[----:B------:R-:W-:Y:S01]  /*0c90*/  IMAD.U32 R19, RZ, RZ, UR14 ;  /* 0x0000000eff137e24 */ /* 0x000fe2000f8e00ff */
[----:B--234-:R-:W-:Y:S01]  /*0ca0*/  MOV R8, UR18 ;  /* 0x0000001200087c02 */ /* 0x01cfe20008000f00 */
[----:B------:R-:W-:Y:S01]  /*0cb0*/  IMAD.U32 R9, RZ, RZ, UR19 ;  /* 0x00000013ff097e24 */ /* 0x000fe2000f8e00ff */
[----:B------:R-:W-:Y:S01]  /*0cc0*/  MOV R14, UR8 ;  /* 0x00000008000e7c02 */ /* 0x000fe20008000f00 */
[----:B------:R-:W-:Y:S01]  /*0cd0*/  IMAD.U32 R10, RZ, RZ, UR20 ;  /* 0x00000014ff0a7e24 */ /* 0x000fe2000f8e00ff */
[----:B------:R1:W-:Y:S01]  /*0ce0*/  STG.E desc[UR16][R4.64], R7 ;  /* 0x0000000704007986 */ /* 0x0003e2000c101910 */
[----:B------:R-:W-:-:S02]  /*0cf0*/  IMAD.U32 R11, RZ, RZ, UR21 ;  /* 0x00000015ff0b7e24 */ /* 0x000fc4000f8e00ff */
[----:B------:R-:W-:Y:S01]  /*0d00*/  IMAD.U32 R12, RZ, RZ, UR8 ;  /* 0x00000008ff0c7e24 */ /* 0x000fe2000f8e00ff */
[----:B------:R1:W-:Y:S01]  /*0d10*/  STG.E desc[UR16][R8.64], R3 ;  /* 0x0000000308007986 */ /* 0x0003e2000c101910 */
[----:B------:R-:W-:Y:S02]  /*0d20*/  IMAD.U32 R13, RZ, RZ, UR9 ;  /* 0x00000009ff0d7e24 */ /* 0x000fe4000f8e00ff */
[----:B------:R-:W-:Y:S01]  /*0d30*/  IMAD.MOV.U32 R16, RZ, RZ, 0x1 ;  /* 0x00000001ff107424 */ /* 0x000fe200078e00ff */
[----:B------:R1:W-:Y:S01]  /*0d40*/  STG.E desc[UR16][R10.64], RZ ;  /* 0x000000ff0a007986 */ /* 0x0003e2000c101910 */
[----:B------:R-:W-:Y:S02]  /*0d50*/  IMAD.MOV.U32 R17, RZ, RZ, 0x1 ;  /* 0x00000001ff117424 */ /* 0x000fe400078e00ff */
[----:B------:R-:W-:Y:S01]  /*0d60*/  IMAD.U32 R15, RZ, RZ, UR9 ;  /* 0x00000009ff0f7e24 */ /* 0x000fe2000f8e00ff */
[----:B------:R1:W-:Y:S01]  /*0d70*/  STG.E desc[UR16][R12.64], R19 ;  /* 0x000000130c007986 */ /* 0x0003e2000c101910 */
[----:B0-----:R-:W-:-:S03]  /*0d80*/  ULEA UR12, UR13, UR12, 0x18 ;  /* 0x0000000c0d0c7291 */ /* 0x001fc6000f8ec0ff */
[----:B------:R1:W-:Y:S06]  /*0d90*/  STG.E desc[UR16][R14.64+0x4], RZ ;  /* 0x000004ff0e007986 */ /* 0x0003ec000c101910 */
[----:B------:R1:W-:Y:S03]  /*0da0*/  STS.64 [UR12], R16 ;  /* 0x00000010ff007988 */ /* 0x0003e60008000a0c */
.L_x_71:
[----:B------:R-:W-:Y:S05]  /*0db0*/  BSYNC.RECONVERGENT B0 ;  /* 0x0000000000007941 */ /* 0x000fea0003800200 */
.L_x_70:
[----:B------:R-:W0:Y:S08]  /*0dc0*/  S2UR UR13, SR_CgaCtaId ;  /* 0x00000000000d79c3 */ /* 0x000e300000008800 */
[----:B------:R-:W-:Y:S06]  /*0dd0*/  BAR.SYNC.DEFER_BLOCKING 0x0 ;  /* 0x0000000000007b1d */ /* 0x000fec0000010000 */
[----:B------:R-:W-:-:S02]  /*0de0*/  UMOV UR12, 0x400 ;  /* 0x00000400000c7882 */ /* 0x000fc40000000000 */
[----:B0-----:R-:W-:-:S06]  /*0df0*/  ULEA UR12, UR13, UR12, 0x18 ;  /* 0x0000000c0d0c7291 */ /* 0x001fcc000f8ec0ff */
[----:B-1----:R-:W-:-:S05]  /*0e00*/  IMAD.U32 R3, RZ, RZ, UR12 ;  /* 0x0000000cff037e24 */ /* 0x002fca000f8e00ff */
[----:B--234-:R-:W0:Y:S02]  /*0e10*/  LDS R9, [R3] ;  /* 0x0000000003097984 */ /* 0x01ce240000000800 */
[----:B0-----:R-:W-:-:S13]  /*0e20*/  ISETP.GE.AND P1, PT, R9, 0x1, PT ;  /* 0x000000010900780c */ /* 0x001fda0003f26270 */
[----:B------:R-:W-:Y:S05]  /*0e30*/  @!P1 BRA `(.L_x_72) ;  /* 0x00000004006c9947 */ /* 0x000fea0003800000 */
[----:B------:R-:W-:-:S07]  /*0e40*/  IMAD.MOV.U32 R0, RZ, RZ, RZ ;  /* 0x000000ffff007224 */ /* 0x000fce00078e00ff */
.L_x_79:
[----:B------:R-:W-:Y:S01]  /*0e50*/  IMAD.WIDE.U32 R10, R0, 0x4, R4 ;  /* 0x00000004000a7825 */ /* 0x000fe200078e0004 */
[----:B0-----:R-:W0:Y:S04]  /*0e60*/  LDC.64 R8, c[0x0][0x390] ;  /* 0x0000e400ff087b82 */ /* 0x001e280000000a00 */
[----:B------:R-:W0:Y:S02]  /*0e70*/  LDG.E R3, desc[UR16][R10.64] ;  /* 0x000000100a037981 */ /* 0x000e24000c1e1900 */
[----:B0-----:R-:W-:-:S05]  /*0e80*/  IMAD.WIDE R8, R3, 0x4, R8 ;  /* 0x0000000403087825 */ /* 0x001fca00078e0208 */
[----:B------:R-:W2:Y:S04]  /*0e90*/  LDG.E R7, desc[UR16][R8.64+0x4] ;  /* 0x0000041008077981 */ /* 0x000ea8000c1e1900 */
[----:B------:R-:W2:Y:S01]  /*0ea0*/  LDG.E R12, desc[UR16][R8.64] ;  /* 0x00000010080c7981 */ /* 0x000ea2000c1e1900 */
[----:B------:R-:W-:Y:S02]  /*0eb0*/  VIADD R0, R0, 0x1 ;  /* 0x0000000100007836 */ /* 0x000fe40000000000 */
[----:B--2---:R-:W-:-:S05]  /*0ec0*/  IMAD.IADD R7, R7, 0x1, -R12 ;  /* 0x0000000107077824 */ /* 0x004fca00078e0a0c */
[----:B------:R-:W-:-:S13]  /*0ed0*/  ISETP.GE.AND P1, PT, R6, R7, PT ;  /* 0x000000070600720c */ /* 0x000fda0003f26270 */
[----:B------:R-:W-:Y:S05]  /*0ee0*/  @P1 BRA `(.L_x_73) ;  /* 0x00000004001c1947 */ /* 0x000fea0003800000 */
[----:B------:R-:W0:Y:S01]  /*0ef0*/  LDC.64 R10, c[0x0][0x388] ;  /* 0x0000e200ff0a7b82 */ /* 0x000e220000000a00 */
[----:B------:R-:W-:Y:S01]  /*0f00*/  MOV R14, 0x4 ;  /* 0x00000004000e7802 */ /* 0x000fe20000000f00 */
[----:B------:R-:W-:Y:S02]  /*0f10*/  IMAD.MOV.U32 R12, RZ, RZ, 0x4 ;  /* 0x00000004ff0c7424 */ /* 0x000fe400078e00ff */
[----:B------:R-:W-:Y:S02]  /*0f20*/  IMAD.MOV.U32 R22, RZ, RZ, R6 ;  /* 0x000000ffff167224 */ /* 0x000fe400078e0006 */
[----:B------:R-:W-:-:S04]  /*0f30*/  IMAD.WIDE R12, R3, R12, UR6 ;  /* 0x00000006030c7e25 */ /* 0x000fc8000f8e020c */
[----:B------:R-:W-:-:S07]  /*0f40*/  IMAD.WIDE R14, R3, R14, UR4 ;  /* 0x00000004030e7e25 */ /* 0x000fce000f8e020e */
.L_x_78:
[----:B01----:R-:W2:Y:S01]  /*0f50*/  LDG.E R17, desc[UR16][R8.64] ;  /* 0x0000001008117981 */ /* 0x003ea2000c1e1900 */
[----:B------:R-:W-:-:S03]  /*0f60*/  IMAD.MOV.U32 R16, RZ, RZ, 0x4 ;  /* 0x00000004ff107424 */ /* 0x000fc600078e00ff */
[----:B------:R1:W5:Y:S01]  /*0f70*/  LDG.E R23, desc[UR16][R12.64] ;  /* 0x000000100c177981 */ /* 0x000362000c1e1900 */
[----:B--2---:R-:W-:-:S04]  /*0f80*/  IMAD.IADD R17, R17, 0x1, R22 ;  /* 0x0000000111117824 */ /* 0x004fc800078e0216 */
[----:B0-----:R-:W-:-:S05]  /*0f90*/  IMAD.WIDE R18, R17, 0x4, R10 ;  /* 0x0000000411127825 */ /* 0x001fca00078e020a */
[----:B------:R-:W2:Y:S02]  /*0fa0*/  LDG.E R21, desc[UR16][R18.64] ;  /* 0x0000001012157981 */ /* 0x000ea4000c1e1900 */
[----:B--2---:R-:W-:-:S05]  /*0fb0*/  IMAD.WIDE R16, R21, R16, UR6 ;  /* 0x0000000615107e25 */ /* 0x004fca000f8e0210 */
[----:B------:R-:W2:Y:S01]  /*0fc0*/  LDG.E R24, desc[UR16][R16.64] ;  /* 0x0000001010187981 */ /* 0x000ea2000c1e1900 */
[----:B------:R-:W-:Y:S05]  /*0fd0*/  YIELD ;  /* 0x0000000000007946 */ /* 0x000fea0003800000 */
[----:B------:R-:W-:Y:S01]  /*0fe0*/  BSSY.RECONVERGENT B0, `(.L_x_74) ;  /* 0x0000018000007945 */ /* 0x000fe20003800200 */
[----:B------:R-:W-:Y:S01]  /*0ff0*/  VIADD R22, R22, 0x20 ;  /* 0x0000002016167836 */ /* 0x000fe20000000000 */
[----:B--2---:R-:W-:-:S13]  /*1000*/  ISETP.NE.AND P1, PT, R24, -0x1, PT ;  /* 0xffffffff1800780c */ /* 0x004fda0003f25270 */
[----:B-1----:R-:W-:Y:S05]  /*1010*/  @P1 BRA `(.L_x_75) ;  /* 0x0000000000501947 */ /* 0x002fea0003800000 */
[----:B------:R-:W0:Y:S01]  /*1020*/  S2R R18, SR_LANEID ;  /* 0x0000000000127919 */ /* 0x000e220000000000 */
[----:B------:R-:W1:Y:S01]  /*1030*/  S2UR UR13, SR_CgaCtaId ;  /* 0x00000000000d79c3 */ /* 0x000e620000008800 */
[----:B------:R-:W-:Y:S01]  /*1040*/  VOTEU.ANY UR15, UPT, PT ;  /* 0x00000000000f7886 */ /* 0x000fe200038e0100 */
[----:B------:R-:W-:Y:S01]  /*1050*/  UMOV UR12, 0x400 ;  /* 0x00000400000c7882 */ /* 0x000fe20000000000 */
[----:B------:R-:W0:Y:S01]  /*1060*/  FLO.U32 R27, UR15 ;  /* 0x0000000f001b7d00 */ /* 0x000e2200080e0000 */
[----:B-----5:R-:W-:-:S05]  /*1070*/  VIADD R25, R23, 0x1 ;  /* 0x0000000117197836 */ /* 0x020fca0000000000 */
[----:B------:R-:W-:Y:S02]  /*1080*/  STG.E desc[UR16][R16.64], R25 ;  /* 0x0000001910007986 */ /* 0x000fe4000c101910 */
[----:B------:R-:W2:Y:S01]  /*1090*/  POPC R26, UR15 ;  /* 0x0000000f001a7d09 */ /* 0x000ea20008000000 */
[----:B-1----:R-:W-:Y:S01]  /*10a0*/  ULEA UR12, UR13, UR12, 0x18 ;  /* 0x0000000c0d0c7291 */ /* 0x002fe2000f8ec0ff */
[----:B0-----:R-:W-:Y:S02]  /*10b0*/  ISETP.EQ.U32.AND P1, PT, R27, R18, PT ;  /* 0x000000121b00720c */ /* 0x001fe40003f22070 */
[----:B------:R-:W0:Y:S11]  /*10c0*/  S2R R18, SR_LTMASK ;  /* 0x0000000000127919 */ /* 0x000e360000003900 */
[----:B--2---:R-:W1:Y:S01]  /*10d0*/  @P1 ATOMS.ADD R26, [UR12], R26 ;  /* 0x0000001aff1a198c */ /* 0x004e62000800000c */
[----:B0-----:R-:W-:-:S03]  /*10e0*/  LOP3.LUT R28, R18, UR15, RZ, 0xc0, !PT ;  /* 0x0000000f121c7c12 */ /* 0x001fc6000f8ec0ff */
[----:B-1----:R-:W0:Y:S03]  /*10f0*/  SHFL.IDX PT, R19, R26, R27, 0x1f ;  /* 0x00001f1b1a137589 */ /* 0x002e2600000e0000 */
[----:B------:R-:W0:Y:S02]  /*1100*/  POPC R28, R28 ;  /* 0x0000001c001c7309 */ /* 0x000e240000000000 */
[----:B0-----:R-:W-:-:S04]  /*1110*/  IMAD.IADD R19, R19, 0x1, R28 ;  /* 0x0000000113137824 */ /* 0x001fc800078e021c */
[----:B------:R-:W-:-:S05]  /*1120*/  IMAD.WIDE R18, R19, 0x4, R4 ;  /* 0x0000000413127825 */ /* 0x000fca00078e0204 */
[----:B------:R0:W-:Y:S04]  /*1130*/  STG.E desc[UR16][R18.64], R21 ;  /* 0x0000001512007986 */ /* 0x0001e8000c101910 */
[----:B------:R0:W5:Y:S04]  /*1140*/  LDG.E R24, desc[UR16][R16.64] ;  /* 0x0000001010187981 */ /* 0x000168000c1e1900 */
[----:B------:R0:W5:Y:S02]  /*1150*/  LDG.E R23, desc[UR16][R12.64] ;  /* 0x000000100c177981 */ /* 0x000164000c1e1900 */
.L_x_75:
[----:B------:R-:W-:Y:S05]  /*1160*/  BSYNC.RECONVERGENT B0 ;  /* 0x0000000000007941 */ /* 0x000fea0003800200 */
.L_x_74:
[----:B-----5:R-:W-:Y:S01]  /*1170*/  IADD3 R23, PT, PT, R23, 0x1, RZ ;  /* 0x0000000117177810 */ /* 0x020fe20007ffe0ff */
[----:B------:R-:W-:Y:S01]  /*1180*/  BSSY.RECONVERGENT B0, `(.L_x_76) ;  /* 0x000001c000007945 */ /* 0x000fe20003800200 */
[----:B------:R-:W-:Y:S02]  /*1190*/  ISETP.GE.AND P2, PT, R22, R7, PT ;  /* 0x000000071600720c */ /* 0x000fe40003f46270 */
[----:B------:R-:W-:-:S13]  /*11a0*/  ISETP.NE.AND P1, PT, R24, R23, PT ;  /* 0x000000171800720c */ /* 0x000fda0003f25270 */
[----:B------:R-:W-:Y:S05]  /*11b0*/  @P1 BRA `(.L_x_77) ;  /* 0x0000000000601947 */ /* 0x000fea0003800000 */
[----:B0-----:R-:W-:Y:S01]  /*11c0*/  IMAD.MOV.U32 R16, RZ, RZ, 0x4 ;  /* 0x00000004ff107424 */ /* 0x001fe200078e00ff */
[----:B------:R-:W2:Y:S03]  /*11d0*/  LDG.E R19, desc[UR16][R14.64] ;  /* 0x000000100e137981 */ /* 0x000ea6000c1e1900 */
[----:B------:R-:W-:-:S05]  /*11e0*/  IMAD.WIDE R16, R21, R16, UR4 ;  /* 0x0000000415107e25 */ /* 0x000fca000f8e0210 */
[----:B------:R-:W2:Y:S01]  /*11f0*/  LDG.E R18, desc[UR16][R16.64] ;  /* 0x0000001010127981 */ /* 0x000ea2000c1e1900 */
[----:B------:R-:W0:Y:S01]  /*1200*/  S2R R23, SR_LANEID ;  /* 0x0000000000177919 */ /* 0x000e220000000000 */
[----:B------:R-:W1:Y:S01]  /*1210*/  S2UR UR13, SR_CgaCtaId ;  /* 0x00000000000d79c3 */ /* 0x000e620000008800 */
[----:B------:R-:W-:Y:S02]  /*1220*/  VOTEU.ANY UR15, UPT, PT ;  /* 0x00000000000f7886 */ /* 0x000fe400038e0100 */
[----:B------:R-:W0:Y:S01]  /*1230*/  FLO.U32 R26, UR15 ;  /* 0x0000000f001a7d00 */ /* 0x000e2200080e0000 */
[----:B------:R-:W-:-:S07]  /*1240*/  UMOV UR12, 0x400 ;  /* 0x00000400000c7882 */ /* 0x000fce0000000000 */
[----:B------:R-:W3:Y:S01]  /*1250*/  POPC R25, UR15 ;  /* 0x0000000f00197d09 */ /* 0x000ee20008000000 */
[----:B------:R-:W4:Y:S01]  /*1260*/  S2R R27, SR_LTMASK ;  /* 0x00000000001b7919 */ /* 0x000f220000003900 */
[----:B-1----:R-:W-:Y:S01]  /*1270*/  ULEA UR12, UR13, UR12, 0x18 ;  /* 0x0000000c0d0c7291 */ /* 0x002fe2000f8ec0ff */
[----:B0-----:R-:W-:-:S13]  /*1280*/  ISETP.EQ.U32.AND P1, PT, R26, R23, PT ;  /* 0x000000171a00720c */ /* 0x001fda0003f22070 */
[----:B---3--:R-:W0:Y:S01]  /*1290*/  @P1 ATOMS.ADD R25, [UR12+0x4], R25 ;  /* 0x00000419ff19198c */ /* 0x008e22000800000c */
[----:B----4-:R-:W-:-:S06]  /*12a0*/  LOP3.LUT R27, R27, UR15, RZ, 0xc0, !PT ;  /* 0x0000000f1b1b7c12 */ /* 0x010fcc000f8ec0ff */
[----:B------:R-:W1:Y:S01]  /*12b0*/  POPC R27, R27 ;  /* 0x0000001b001b7309 */ /* 0x000e620000000000 */
[----:B0-----:R-:W1:Y:S01]  /*12c0*/  SHFL.IDX PT, R24, R25, R26, 0x1f ;  /* 0x00001f1a19187589 */ /* 0x001e6200000e0000 */
[----:B------:R-:W-:Y:S02]  /*12d0*/  IMAD.MOV.U32 R29, RZ, RZ, 0x8 ;  /* 0x00000008ff1d7424 */ /* 0x000fe400078e00ff */
[----:B-1----:R-:W-:Y:S02]  /*12e0*/  IMAD.IADD R24, R24, 0x1, R27 ;  /* 0x0000000118187824 */ /* 0x002fe400078e021b */
[----:B--2---:R-:W-:Y:S02]  /*12f0*/  FADD R23, R19, R18 ;  /* 0x0000001213177221 */ /* 0x004fe40000000000 */
[----:B------:R-:W-:-:S03]  /*1300*/  IMAD.WIDE R18, R24, R29, UR8 ;  /* 0x0000000818127e25 */ /* 0x000fc6000f8e021d */
[----:B------:R1:W-:Y:S04]  /*1310*/  STG.E desc[UR16][R16.64], R23 ;  /* 0x0000001710007986 */ /* 0x0003e8000c101910 */
[----:B------:R1:W-:Y:S04]  /*1320*/  STG.E desc[UR16][R18.64], R21 ;  /* 0x0000001512007986 */ /* 0x0003e8000c101910 */
[----:B------:R1:W-:Y:S02]  /*1330*/  STG.E desc[UR16][R18.64+0x4], R3 ;  /* 0x0000040312007986 */ /* 0x0003e4000c101910 */
.L_x_77:
[----:B------:R-:W-:Y:S05]  /*1340*/  BSYNC.RECONVERGENT B0 ;  /* 0x0000000000007941 */ /* 0x000fea0003800200 */
.L_x_76:
[----:B------:R-:W-:Y:S05]  /*1350*/  @!P2 BRA `(.L_x_78) ;  /* 0xfffffff800fca947 */ /* 0x000fea000383ffff */
.L_x_73:
[----:B------:R-:W-:Y:S05]  /*1360*/  WARPSYNC.ALL ;  /* 0x0000000000007948 */ /* 0x000fea0003800000 */
[----:B------:R-:W2:Y:S08]  /*1370*/  S2UR UR13, SR_CgaCtaId ;  /* 0x00000000000d79c3 */ /* 0x000eb00000008800 */
[----:B------:R-:W-:Y:S06]  /*1380*/  BAR.SYNC.DEFER_BLOCKING 0x0 ;  /* 0x0000000000007b1d */ /* 0x000fec0000010000 */
[----:B------:R-:W-:-:S02]  /*1390*/  UMOV UR12, 0x400 ;  /* 0x00000400000c7882 */ /* 0x000fc40000000000 */
[----:B--2---:R-:W-:-:S06]  /*13a0*/  ULEA UR12, UR13, UR12, 0x18 ;  /* 0x0000000c0d0c7291 */ /* 0x004fcc000f8ec0ff */
[----:B-1----:R-:W-:-:S05]  /*13b0*/  IMAD.U32 R3, RZ, RZ, UR12 ;  /* 0x0000000cff037e24 */ /* 0x002fca000f8e00ff */
[----:B------:R-:W1:Y:S02]  /*13c0*/  LDS R9, [R3] ;  /* 0x0000000003097984 */ /* 0x000e640000000800 */
[----:B-1----:R-:W-:-:S13]  /*13d0*/  ISETP.GE.AND P1, PT, R0, R9, PT ;  /* 0x000000090000720c */ /* 0x002fda0003f26270 */
[----:B------:R-:W-:Y:S05]  /*13e0*/  @!P1 BRA `(.L_x_79) ;  /* 0xfffffff800989947 */ /* 0x000fea000383ffff */
.L_x_72:
[----:B------:R-:W-:Y:S04]  /*13f0*/  BSSY.RECONVERGENT B0, `(.L_x_80) ;  /* 0x000000d000007945 */ /* 0x000fe80003800200 */
[----:B------:R-:W-:Y:S05]  /*1400*/  @P0 BRA `(.L_x_81) ;  /* 0x00000000002c0947 */ /* 0x000fea0003800000 */
[----:B------:R-:W-:Y:S01]  /*1410*/  IMAD.WIDE R8, R9, 0x4, R4 ;  /* 0x0000000409087825 */ /* 0x000fe200078e0204 */
[----:B------:R-:W1:Y:S05]  /*1420*/  LDS R0, [R3+0x4] ;  /* 0x0000040003007984 */ /* 0x000e6a0000000800 */
[----:B------:R-:W2:Y:S02]  /*1430*/  LDG.E R8, desc[UR16][R8.64+-0x4] ;  /* 0xfffffc1008087981 */ /* 0x000ea4000c1e1900 */
[----:B--2---:R-:W-:-:S13]  /*1440*/  R2UR UR12, R8 ;  /* 0x00000000080c72ca */ /* 0x004fda00000e0000 */
[----:B------:R-:W-:-:S06]  /*1450*/  UIMAD.WIDE UR12, UR12, 0x4, UR6 ;  /* 0x000000040c0c78a5 */ /* 0x000fcc000f8e0206 */
[----:B------:R-:W-:Y:S02]  /*1460*/  IMAD.U32 R10, RZ, RZ, UR12 ;  /* 0x0000000cff0a7e24 */ /* 0x000fe4000f8e00ff */
[----:B------:R-:W-:-:S05]  /*1470*/  IMAD.U32 R11, RZ, RZ, UR13 ;  /* 0x0000000dff0b7e24 */ /* 0x000fca000f8e00ff */
[----:B------:R-:W2:Y:S01]  /*1480*/  LDG.E R10, desc[UR16][R10.64] ;  /* 0x000000100a0a7981 */ /* 0x000ea2000c1e1900 */
[----:B-1----:R-:W-:-:S05]  /*1490*/  IADD3 R0, PT, PT, R0, -0x1, RZ ;  /* 0xffffffff00007810 */ /* 0x002fca0007ffe0ff */
[----:B------:R1:W-:Y:S04]  /*14a0*/  STS [R3+0x4], R0 ;  /* 0x0000040003007388 */ /* 0x0003e80000000800 */
[----:B--2---:R1:W-:Y:S02]  /*14b0*/  STS [R3], R10 ;  /* 0x0000000a03007388 */ /* 0x0043e40000000800 */
.L_x_81:
[----:B------:R-:W-:Y:S05]  /*14c0*/  BSYNC.RECONVERGENT B0 ;  /* 0x0000000000007941 */ /* 0x000fea0003800200 */
.L_x_80:
[----:B------:R-:W-:Y:S06]  /*14d0*/  BAR.SYNC.DEFER_BLOCKING 0x0 ;  /* 0x0000000000007b1d */ /* 0x000fec0000010000 */
[----:B------:R-:W2:Y:S01]  /*14e0*/  LDCU UR15, c[0x0][0x380] ;  /* 0x00007000ff0f77ac */ /* 0x000ea20008000800 */
[----:B------:R-:W-:Y:S01]  /*14f0*/  BSSY.RECONVERGENT B0, `(.L_x_82) ;  /* 0x00000cc000007945 */ /* 0x000fe20003800200 */
[----:B------:R-:W3:Y:S01]  /*1500*/  LDCU.64 UR12, c[0x0][0x3c8] ;  /* 0x00007900ff0c77ac */ /* 0x000ee20008000a00 */
[----:B------:R4:W0:Y:S01]  /*1510*/  LDS R9, [R3+0x4] ;  /* 0x0000040003097984 */ /* 0x0008220000000800 */
[----:B--2---:R-:W-:-:S13]  /*1520*/  ISETP.GT.U32.AND P0, PT, R6, UR15, PT ;  /* 0x0000000f06007c0c */ /* 0x004fda000bf04070 */
[----:B---34-:R-:W-:Y:S05]  /*1530*/  @P0 BRA `(.L_x_83) ;  /* 0x0000000c001c0947 */ /* 0x018fea0003800000 */
[C---:B------:R-:W-:Y:S01]  /*1540*/  ISETP.GE.U32.AND P1, PT, R20.reuse, 0xe0, PT ;  /* 0x000000e01400780c */ /* 0x040fe20003f26070 */
[----:B------:R-:W-:Y:S01]  /*1550*/  BSSY.RECONVERGENT B1, `(.L_x_84) ;  /* 0x000001a000017945 */ /* 0x000fe20003800200 */
[----:B-1----:R-:W-:Y:S01]  /*1560*/  LEA.HI R0, R20, 0x1, RZ, 0x1b ;  /* 0x0000000114007811 */ /* 0x002fe200078fd8ff */
[----:B------:R-:W-:-:S03]  /*1570*/  IMAD.MOV.U32 R8, RZ, RZ, R6 ;  /* 0x000000ffff087224 */ /* 0x000fc600078e0006 */
[----:B------:R-:W-:-:S04]  /*1580*/  LOP3.LUT R7, R0, 0x7, RZ, 0xc0, !PT ;  /* 0x0000000700077812 */ /* 0x000fc800078ec0ff */
[----:B------:R-:W-:-:S03]  /*1590*/  ISETP.NE.AND P0, PT, R7, RZ, PT ;  /* 0x000000ff0700720c */ /* 0x000fc60003f05270 */
[----:B------:R-:W-:Y:S10]  /*15a0*/  @!P1 BRA `(.L_x_85) ;  /* 0x0000000000509947 */ /* 0x000ff40003800000 */
[----:B0-----:R-:W-:Y:S01]  /*15b0*/  LEA.HI R13, R20, 0x1, RZ, 0x1b ;  /* 0x00000001140d7811 */ /* 0x001fe200078fd8ff */
[----:B------:R-:W-:Y:S02]  /*15c0*/  IMAD.MOV.U32 R12, RZ, RZ, RZ ;  /* 0x000000ffff0c7224 */ /* 0x000fe400078e00ff */
[----:B------:R-:W-:Y:S01]  /*15d0*/  IMAD.MOV.U32 R8, RZ, RZ, R6 ;  /* 0x000000ffff087224 */ /* 0x000fe200078e0006 */
[----:B------:R-:W-:-:S07]  /*15e0*/  LOP3.LUT R13, R13, 0xffffff8, RZ, 0xc0, !PT ;  /* 0x0ffffff80d0d7812 */ /* 0x000fce00078ec0ff */
.L_x_86:
[----:B-1----:R-:W-:Y:S01]  /*15f0*/  IADD3 R11, P1, PT, R8, UR22, RZ ;  /* 0x00000016080b7c10 */ /* 0x002fe2000ff3e0ff */
[----:B------:R-:W-:Y:S02]  /*1600*/  VIADD R12, R12, 0x8 ;  /* 0x000000080c0c7836 */ /* 0x000fe40000000000 */
[----:B------:R-:W-:Y:S02]  /*1610*/  VIADD R8, R8, 0x100 ;  /* 0x0000010008087836 */ /* 0x000fe40000000000 */
[----:B------:R-:W-:Y:S01]  /*1620*/  IMAD.X R14, RZ, RZ, RZ, P1 ;  /* 0x000000ffff0e7224 */ /* 0x000fe200008e06ff */
[----:B------:R-:W-:-:S04]  /*1630*/  LEA R10, P1, R11, UR12, 0x2 ;  /* 0x0000000c0b0a7c11 */ /* 0x000fc8000f8210ff */
[----:B------:R-:W-:Y:S02]  /*1640*/  LEA.HI.X R11, R11, UR13, R14, 0x2, P1 ;  /* 0x0000000d0b0b7c11 */ /* 0x000fe400088f140e */
[----:B------:R-:W-:-:S03]  /*1650*/  ISETP.NE.AND P1, PT, R12, R13, PT ;  /* 0x0000000d0c00720c */ /* 0x000fc60003f25270 */
        /* <DEDUP_REMOVED lines=9> */
.L_x_85:
[----:B------:R-:W-:Y:S05]  /*16f0*/  BSYNC.RECONVERGENT B1 ;  /* 0x0000000000017941 */ /* 0x000fea0003800200 */
.L_x_84:
[----:B------:R-:W-:Y:S04]  /*1700*/  BSSY.RECONVERGENT B1, `(.L_x_87) ;  /* 0x0000027000017945 */ /* 0x000fe80003800200 */
[----:B------:R-:W-:Y:S05]  /*1710*/  @!P0 BRA `(.L_x_88) ;  /* 0x0000000000948947 */ /* 0x000fea0003800000 */
[----:B-1----:R-:W-:Y:S01]  /*1720*/  IADD3 R10, PT, PT, R7, -0x1, RZ ;  /* 0xffffffff070a7810 */ /* 0x002fe20007ffe0ff */
[----:B------:R-:W-:Y:S01]  /*1730*/  BSSY.RECONVERGENT B2, `(.L_x_89) ;  /* 0x000000f000027945 */ /* 0x000fe20003800200 */
[----:B------:R-:W-:Y:S02]  /*1740*/  LOP3.LUT R11, R0, 0x3, RZ, 0xc0, !PT ;  /* 0x00000003000b7812 */ /* 0x000fe400078ec0ff */
[----:B------:R-:W-:Y:S02]  /*1750*/  ISETP.GE.U32.AND P1, PT, R10, 0x3, PT ;  /* 0x000000030a00780c */ /* 0x000fe40003f26070 */
[----:B------:R-:W-:-:S11]  /*1760*/  ISETP.NE.AND P2, PT, R11, RZ, PT ;  /* 0x000000ff0b00720c */ /* 0x000fd60003f45270 */
[----:B------:R-:W-:Y:S05]  /*1770*/  @!P1 BRA `(.L_x_90) ;  /* 0x0000000000289947 */ /* 0x000fea0003800000 */
[----:B------:R-:W1:Y:S01]  /*1780*/  LDCU.64 UR18, c[0x0][0x3c8] ;  /* 0x00007900ff1277ac */ /* 0x000e620008000a00 */
[C---:B------:R-:W-:Y:S01]  /*1790*/  IADD3 R11, P1, PT, R8.reuse, UR22, RZ ;  /* 0x00000016080b7c10 */ /* 0x040fe2000ff3e0ff */
[----:B------:R-:W-:-:S04]  /*17a0*/  VIADD R8, R8, 0x80 ;  /* 0x0000008008087836 */ /* 0x000fc80000000000 */
[----:B0-----:R-:W-:Y:S01]  /*17b0*/  IMAD.X R12, RZ, RZ, RZ, P1 ;  /* 0x000000ffff0c7224 */ /* 0x001fe200008e06ff */
[----:B-1----:R-:W-:-:S04]  /*17c0*/  LEA R10, P1, R11, UR18, 0x2 ;  /* 0x000000120b0a7c11 */ /* 0x002fc8000f8210ff */
[----:B------:R-:W-:-:S05]  /*17d0*/  LEA.HI.X R11, R11, UR19, R12, 0x2, P1 ;  /* 0x000000130b0b7c11 */ /* 0x000fca00088f140c */
[----:B------:R1:W-:Y:S04]  /*17e0*/  STG.E desc[UR16][R10.64], RZ ;  /* 0x000000ff0a007986 */ /* 0x0003e8000c101910 */
[----:B------:R1:W-:Y:S04]  /*17f0*/  STG.E desc[UR16][R10.64+0x80], RZ ;  /* 0x000080ff0a007986 */ /* 0x0003e8000c101910 */
[----:B------:R1:W-:Y:S04]  /*1800*/  STG.E desc[UR16][R10.64+0x100], RZ ;  /* 0x000100ff0a007986 */ /* 0x0003e8000c101910 */
[----:B------:R1:W-:Y:S02]  /*1810*/  STG.E desc[UR16][R10.64+0x180], RZ ;  /* 0x000180ff0a007986 */ /* 0x0003e4000c101910 */
.L_x_90:
[----:B------:R-:W-:Y:S05]  /*1820*/  BSYNC.RECONVERGENT B2 ;  /* 0x0000000000027941 */ /* 0x000fea0003800200 */
.L_x_89:
[----:B------:R-:W-:Y:S05]  /*1830*/  @!P2 BRA `(.L_x_88) ;  /* 0x00000000004ca947 */ /* 0x000fea0003800000 */
[C---:B------:R-:W-:Y:S01]  /*1840*/  LOP3.LUT P1, RZ, R20.reuse, 0x20, RZ, 0xc0, !PT ;  /* 0x0000002014ff7812 */ /* 0x040fe2000782c0ff */
[----:B------:R-:W-:Y:S01]  /*1850*/  BSSY.RECONVERGENT B2, `(.L_x_91) ;  /* 0x000000c000027945 */ /* 0x000fe20003800200 */
[----:B------:R-:W-:-:S11]  /*1860*/  LOP3.LUT P2, RZ, R20, 0x60, RZ, 0xc0, !PT ;  /* 0x0000006014ff7812 */ /* 0x000fd6000784c0ff */
[----:B-1----:R-:W1:Y:S02]  /*1870*/  @!P1 LDC.64 R10, c[0x0][0x3c8] ;  /* 0x0000f200ff0a9b82 */ /* 0x002e640000000a00 */
[----:B------:R-:W-:Y:S05]  /*1880*/  @!P2 BRA `(.L_x_92) ;  /* 0x000000000020a947 */ /* 0x000fea0003800000 */
[----:B------:R-:W2:Y:S01]  /*1890*/  LDCU.64 UR18, c[0x0][0x3c8] ;  /* 0x00007900ff1277ac */ /* 0x000ea20008000a00 */
[C---:B0-----:R-:W-:Y:S01]  /*18a0*/  IADD3 R13, P2, PT, R8.reuse, UR22, RZ ;  /* 0x00000016080d7c10 */ /* 0x041fe2000ff5e0ff */
[----:B------:R-:W-:-:S04]  /*18b0*/  VIADD R8, R8, 0x40 ;  /* 0x0000004008087836 */ /* 0x000fc80000000000 */
[----:B------:R-:W-:Y:S01]  /*18c0*/  IMAD.X R14, RZ, RZ, RZ, P2 ;  /* 0x000000ffff0e7224 */ /* 0x000fe200010e06ff */
[----:B--2---:R-:W-:-:S04]  /*18d0*/  LEA R12, P2, R13, UR18, 0x2 ;  /* 0x000000120d0c7c11 */ /* 0x004fc8000f8410ff */
[----:B------:R-:W-:-:S05]  /*18e0*/  LEA.HI.X R13, R13, UR19, R14, 0x2, P2 ;  /* 0x000000130d0d7c11 */ /* 0x000fca00090f140e */
[----:B------:R2:W-:Y:S04]  /*18f0*/  STG.E desc[UR16][R12.64], RZ ;  /* 0x000000ff0c007986 */ /* 0x0005e8000c101910 */
[----:B------:R2:W-:Y:S02]  /*1900*/  STG.E desc[UR16][R12.64+0x80], RZ ;  /* 0x000080ff0c007986 */ /* 0x0005e4000c101910 */
.L_x_92:
[----:B------:R-:W-:Y:S05]  /*1910*/  BSYNC.RECONVERGENT B2 ;  /* 0x0000000000027941 */ /* 0x000fea0003800200 */
.L_x_91:
[----:B------:R-:W-:-:S05]  /*1920*/  @!P1 IADD3 R8, P2, PT, R8, UR22, RZ ;  /* 0x0000001608089c10 */ /* 0x000fca000ff5e0ff */
[----:B0-2---:R-:W-:Y:S01]  /*1930*/  @!P1 IMAD.X R12, RZ, RZ, RZ, P2 ;  /* 0x000000ffff0c9224 */ /* 0x005fe200010e06ff */
[----:B-1----:R-:W-:-:S04]  /*1940*/  @!P1 LEA R10, P2, R8, R10, 0x2 ;  /* 0x0000000a080a9211 */ /* 0x002fc800078410ff */
[----:B------:R-:W-:-:S05]  /*1950*/  @!P1 LEA.HI.X R11, R8, R11, R12, 0x2, P2 ;  /* 0x0000000b080b9211 */ /* 0x000fca00010f140c */
[----:B------:R2:W-:Y:S04]  /*1960*/  @!P1 STG.E desc[UR16][R10.64], RZ ;  /* 0x000000ff0a009986 */ /* 0x0005e8000c101910 */
.L_x_88:
[----:B------:R-:W-:Y:S05]  /*1970*/  BSYNC.RECONVERGENT B1 ;  /* 0x0000000000017941 */ /* 0x000fea0003800200 */
.L_x_87:
[----:B------:R-:W-:Y:S01]  /*1980*/  ISETP.GE.U32.AND P2, PT, R20, 0x1e0, PT ;  /* 0x000001e01400780c */ /* 0x000fe20003f46070 */
[----:B------:R-:W-:Y:S01]  /*1990*/  BSSY.RECONVERGENT B1, `(.L_x_93) ;  /* 0x000001e000017945 */ /* 0x000fe20003800200 */
[----:B------:R-:W-:Y:S01]  /*19a0*/  LOP3.LUT R8, R0, 0xf, RZ, 0xc0, !PT ;  /* 0x0000000f00087812 */ /* 0x000fe200078ec0ff */
[----:B-12---:R-:W-:Y:S01]  /*19b0*/  IMAD.U32 R10, RZ, RZ, UR10 ;  /* 0x0000000aff0a7e24 */ /* 0x006fe2000f8e00ff */
[----:B------:R-:W-:Y:S01]  /*19c0*/  MOV R11, UR11 ;  /* 0x0000000b000b7c02 */ /* 0x000fe20008000f00 */
[----:B------:R-:W-:Y:S01]  /*19d0*/  IMAD.MOV.U32 R15, RZ, RZ, R6 ;  /* 0x000000ffff0f7224 */ /* 0x000fe200078e0006 */
[----:B------:R-:W-:-:S07]  /*19e0*/  ISETP.NE.AND P1, PT, R8, RZ, PT ;  /* 0x000000ff0800720c */ /* 0x000fce0003f25270 */
[----:B------:R-:W-:Y:S06]  /*19f0*/  @!P2 BRA `(.L_x_94) ;  /* 0x00000000005ca947 */ /* 0x000fec0003800000 */
[----:B0-----:R-:W-:Y:S02]  /*1a00*/  IMAD.MOV.U32 R17, RZ, RZ, RZ ;  /* 0x000000ffff117224 */ /* 0x001fe400078e00ff */
[----:B------:R-:W-:-:S07]  /*1a10*/  IMAD.MOV.U32 R15, RZ, RZ, R6 ;  /* 0x000000ffff0f7224 */ /* 0x000fce00078e0006 */
.L_x_95:
[----:B-1----:R-:W-:-:S04]  /*1a20*/  IMAD.WIDE.U32 R12, R15, 0x4, R10 ;  /* 0x000000040f0c7825 */ /* 0x002fc800078e000a */
[----:B------:R-:W-:Y:S01]  /*1a30*/  VIADD R17, R17, 0x10 ;  /* 0x0000001011117836 */ /* 0x000fe20000000000 */
[----:B------:R1:W-:Y:S01]  /*1a40*/  STG.E desc[UR16][R12.64], RZ ;  /* 0x000000ff0c007986 */ /* 0x0003e2000c101910 */
[----:B------:R-:W-:-:S03]  /*1a50*/  VIADD R15, R15, 0x200 ;  /* 0x000002000f0f7836 */ /* 0x000fc60000000000 */
[----:B------:R1:W-:Y:S01]  /*1a60*/  STG.E desc[UR16][R12.64+0x80], RZ ;  /* 0x000080ff0c007986 */ /* 0x0003e2000c101910 */
        /* <DEDUP_REMOVED lines=16> */
.L_x_94:
[----:B------:R-:W-:Y:S05]  /*1b70*/  BSYNC.RECONVERGENT B1 ;  /* 0x0000000000017941 */ /* 0x000fea0003800200 */
.L_x_93:
[----:B------:R-:W-:Y:S01]  /*1b80*/  BSSY.RECONVERGENT B1, `(.L_x_96) ;  /* 0x0000024000017945 */ /* 0x000fe20003800200 */
[----:B01----:R-:W-:-:S03]  /*1b90*/  VIADD R12, R8, 0xffffffff ;  /* 0xffffffff080c7836 */ /* 0x003fc60000000000 */
[----:B------:R-:W-:Y:S05]  /*1ba0*/  @!P1 BRA `(.L_x_97) ;  /* 0x0000000000849947 */ /* 0x000fea0003800000 */
[----:B------:R-:W-:Y:S01]  /*1bb0*/  ISETP.GE.U32.AND P3, PT, R12, 0x7, PT ;  /* 0x000000070c00780c */ /* 0x000fe20003f66070 */
[----:B------:R-:W-:-:S12]  /*1bc0*/  BSSY.RECONVERGENT B2, `(.L_x_98) ;  /* 0x000000c000027945 */ /* 0x000fd80003800200 */
[----:B------:R-:W-:Y:S05]  /*1bd0*/  @!P3 BRA `(.L_x_99) ;  /* 0x000000000028b947 */ /* 0x000fea0003800000 */
[C---:B------:R-:W-:Y:S01]  /*1be0*/  IMAD.WIDE.U32 R12, R15.reuse, 0x4, R10 ;  /* 0x000000040f0c7825 */ /* 0x040fe200078e000a */
        /* <DEDUP_REMOVED lines=9> */
.L_x_99:
[----:B------:R-:W-:Y:S05]  /*1c80*/  BSYNC.RECONVERGENT B2 ;  /* 0x0000000000027941 */ /* 0x000fea0003800200 */
.L_x_98:
[----:B------:R-:W-:Y:S05]  /*1c90*/  @!P0 BRA `(.L_x_97) ;  /* 0x0000000000488947 */ /* 0x000fea0003800000 */
[----:B0-----:R-:W-:Y:S01]  /*1ca0*/  VIADD R12, R7, 0xffffffff ;  /* 0xffffffff070c7836 */ /* 0x001fe20000000000 */
[----:B------:R-:W-:-:S04]  /*1cb0*/  LOP3.LUT R14, R0, 0x3, RZ, 0xc0, !PT ;  /* 0x00000003000e7812 */ /* 0x000fc800078ec0ff */
[----:B------:R-:W-:Y:S02]  /*1cc0*/  ISETP.GE.U32.AND P3, PT, R12, 0x3, PT ;  /* 0x000000030c00780c */ /* 0x000fe40003f66070 */
[----:B------:R-:W-:-:S11]  /*1cd0*/  ISETP.NE.AND P4, PT, R14, RZ, PT ;  /* 0x000000ff0e00720c */ /* 0x000fd60003f85270 */
[----:B------:R-:W-:-:S04]  /*1ce0*/  @P3 IMAD.WIDE.U32 R12, R15, 0x4, R10 ;  /* 0x000000040f0c3825 */ /* 0x000fc800078e000a */
[----:B------:R-:W-:Y:S01]  /*1cf0*/  @P3 VIADD R15, R15, 0x80 ;  /* 0x000000800f0f3836 */ /* 0x000fe20000000000 */
[----:B------:R1:W-:Y:S04]  /*1d00*/  @P3 STG.E desc[UR16][R12.64], RZ ;  /* 0x000000ff0c003986 */ /* 0x0003e8000c101910 */
[----:B------:R1:W-:Y:S04]  /*1d10*/  @P3 STG.E desc[UR16][R12.64+0x80], RZ ;  /* 0x000080ff0c003986 */ /* 0x0003e8000c101910 */
[----:B------:R1:W-:Y:S04]  /*1d20*/  @P3 STG.E desc[UR16][R12.64+0x100], RZ ;  /* 0x000100ff0c003986 */ /* 0x0003e8000c101910 */
[----:B------:R1:W-:Y:S01]  /*1d30*/  @P3 STG.E desc[UR16][R12.64+0x180], RZ ;  /* 0x000180ff0c003986 */ /* 0x0003e2000c101910 */
[----:B------:R-:W-:Y:S05]  /*1d40*/  @!P4 BRA `(.L_x_97) ;  /* 0x00000000001cc947 */ /* 0x000fea0003800000 */
[----:B------:R-:W-:Y:S01]  /*1d50*/  IMAD.WIDE.U32 R10, R15, 0x4, R10 ;  /* 0x000000040f0a7825 */ /* 0x000fe200078e000a */
[----:B------:R-:W-:-:S04]  /*1d60*/  ISETP.NE.AND P3, PT, R14, 0x1, PT ;  /* 0x000000010e00780c */ /* 0x000fc80003f65270 */
[----:B------:R2:W-:Y:S09]  /*1d70*/  STG.E desc[UR16][R10.64], RZ ;  /* 0x000000ff0a007986 */ /* 0x0005f2000c101910 */
[----:B------:R-:W-:Y:S05]  /*1d80*/  @!P3 BRA `(.L_x_97) ;  /* 0x00000000000cb947 */ /* 0x000fea0003800000 */
[----:B------:R-:W-:Y:S01]  /*1d90*/  ISETP.NE.AND P3, PT, R14, 0x2, PT ;  /* 0x000000020e00780c */ /* 0x000fe20003f65270 */
[----:B------:R3:W-:-:S12]  /*1da0*/  STG.E desc[UR16][R10.64+0x80], RZ ;  /* 0x000080ff0a007986 */ /* 0x0007d8000c101910 */
[----:B------:R3:W-:Y:S02]  /*1db0*/  @P3 STG.E desc[UR16][R10.64+0x100], RZ ;  /* 0x000100ff0a003986 */ /* 0x0007e4000c101910 */
.L_x_97:
[----:B------:R-:W-:Y:S05]  /*1dc0*/  BSYNC.RECONVERGENT B1 ;  /* 0x0000000000017941 */ /* 0x000fea0003800200 */
.L_x_96:
[----:B------:R-:W-:Y:S01]  /*1dd0*/  BSSY.RECONVERGENT B1, `(.L_x_100) ;  /* 0x000001a000017945 */ /* 0x000fe20003800200 */
[----:B01----:R-:W-:-:S03]  /*1de0*/  IMAD.MOV.U32 R13, RZ, RZ, R6 ;  /* 0x000000ffff0d7224 */ /* 0x003fc600078e0006 */
[----:B------:R-:W-:Y:S05]  /*1df0*/  @!P2 BRA `(.L_x_101) ;  /* 0x00000000005ca947 */ /* 0x000fea0003800000 */
[----:B------:R-:W-:Y:S02]  /*1e00*/  IMAD.MOV.U32 R15, RZ, RZ, RZ ;  /* 0x000000ffff0f7224 */ /* 0x000fe400078e00ff */
[----:B------:R-:W-:-:S07]  /*1e10*/  IMAD.MOV.U32 R13, RZ, RZ, R6 ;  /* 0x000000ffff0d7224 */ /* 0x000fce00078e0006 */
.L_x_102:
[C---:B0-23--:R-:W-:Y:S01]  /*1e20*/  IMAD.WIDE.U32 R10, R13.reuse, 0x4, R4 ;  /* 0x000000040d0a7825 */ /* 0x04dfe200078e0004 */
[----:B------:R-:W-:-:S03]  /*1e30*/  IADD3 R13, PT, PT, R13, 0x200, RZ ;  /* 0x000002000d0d7810 */ /* 0x000fc60007ffe0ff */
[----:B------:R-:W-:Y:S01]  /*1e40*/  VIADD R15, R15, 0x10 ;  /* 0x000000100f0f7836 */ /* 0x000fe20000000000 */
[----:B------:R0:W-:Y:S04]  /*1e50*/  STG.E desc[UR16][R10.64], RZ ;  /* 0x000000ff0a007986 */ /* 0x0001e8000c101910 */
        /* <DEDUP_REMOVED lines=17> */
.L_x_101:
[----:B------:R-:W-:Y:S05]  /*1f70*/  BSYNC.RECONVERGENT B1 ;  /* 0x0000000000017941 */ /* 0x000fea0003800200 */
.L_x_100:
[----:B------:R-:W-:Y:S05]  /*1f80*/  @!P1 BRA `(.L_x_83) ;  /* 0x0000000000889947 */ /* 0x000fea0003800000 */
[----:B------:R-:W-:Y:S01]  /*1f90*/  VIADD R8, R8, 0xffffffff ;  /* 0xffffffff08087836 */ /* 0x000fe20000000000 */
[----:B------:R-:W-:Y:S04]  /*1fa0*/  BSSY.RECONVERGENT B1, `(.L_x_103) ;  /* 0x000000d000017945 */ /* 0x000fe80003800200 */
[----:B------:R-:W-:-:S13]  /*1fb0*/  ISETP.GE.U32.AND P1, PT, R8, 0x7, PT ;  /* 0x000000070800780c */ /* 0x000fda0003f26070 */
[----:B------:R-:W-:Y:S05]  /*1fc0*/  @!P1 BRA `(.L_x_104) ;  /* 0x0000000000289947 */ /* 0x000fea0003800000 */
[----:B0-23--:R-:W-:-:S04]  /*1fd0*/  IMAD.WIDE.U32 R10, R13, 0x4, R4 ;  /* 0x000000040d0a7825 */ /* 0x00dfc800078e0004 */
[----:B------:R-:W-:Y:S01]  /*1fe0*/  VIADD R13, R13, 0x100 ;  /* 0x000001000d0d7836 */ /* 0x000fe20000000000 */
        /* <DEDUP_REMOVED lines=8> */
.L_x_104:
[----:B------:R-:W-:Y:S05]  /*2070*/  BSYNC.RECONVERGENT B1 ;  /* 0x0000000000017941 */ /* 0x000fea0003800200 */
.L_x_103:
[----:B------:R-:W-:Y:S05]  /*2080*/  @!P0 BRA `(.L_x_83) ;  /* 0x0000000000488947 */ /* 0x000fea0003800000 */
[----:B------:R-:W-:Y:S01]  /*2090*/  VIADD R7, R7, 0xffffffff ;  /* 0xffffffff07077836 */ /* 0x000fe20000000000 */
[----:B------:R-:W-:-:S04]  /*20a0*/  LOP3.LUT R0, R0, 0x3, RZ, 0xc0, !PT ;  /* 0x0000000300007812 */ /* 0x000fc800078ec0ff */
[----:B------:R-:W-:Y:S02]  /*20b0*/  ISETP.GE.U32.AND P0, PT, R7, 0x3, PT ;  /* 0x000000030700780c */ /* 0x000fe40003f06070 */
[----:B------:R-:W-:-:S11]  /*20c0*/  ISETP.NE.AND P1, PT, R0, RZ, PT ;  /* 0x000000ff0000720c */ /* 0x000fd60003f25270 */
[----:B0123--:R-:W-:-:S04]  /*20d0*/  @P0 IMAD.WIDE.U32 R10, R13, 0x4, R4 ;  /* 0x000000040d0a0825 */ /* 0x00ffc800078e0004 */
[----:B------:R-:W-:Y:S01]  /*20e0*/  @P0 VIADD R13, R13, 0x80 ;  /* 0x000000800d0d0836 */ /* 0x000fe20000000000 */
[----:B------:R4:W-:Y:S04]  /*20f0*/  @P0 STG.E desc[UR16][R10.64], RZ ;  /* 0x000000ff0a000986 */ /* 0x0009e8000c101910 */
[----:B------:R4:W-:Y:S04]  /*2100*/  @P0 STG.E desc[UR16][R10.64+0x80], RZ ;  /* 0x000080ff0a000986 */ /* 0x0009e8000c101910 */
[----:B------:R4:W-:Y:S04]  /*2110*/  @P0 STG.E desc[UR16][R10.64+0x100], RZ ;  /* 0x000100ff0a000986 */ /* 0x0009e8000c101910 */
[----:B------:R4:W-:Y:S01]  /*2120*/  @P0 STG.E desc[UR16][R10.64+0x180], RZ ;  /* 0x000180ff0a000986 */ /* 0x0009e2000c101910 */
[----:B------:R-:W-:Y:S05]  /*2130*/  @!P1 BRA `(.L_x_83) ;  /* 0x00000000001c9947 */ /* 0x000fea0003800000 */
[----:B----4-:R-:W-:Y:S01]  /*2140*/  IMAD.WIDE.U32 R10, R13, 0x4, R4 ;  /* 0x000000040d0a7825 */ /* 0x010fe200078e0004 */
[----:B------:R-:W-:-:S04]  /*2150*/  ISETP.NE.AND P0, PT, R0, 0x1, PT ;  /* 0x000000010000780c */ /* 0x000fc80003f05270 */
[----:B------:R0:W-:Y:S09]  /*2160*/  STG.E desc[UR16][R10.64], RZ ;  /* 0x000000ff0a007986 */ /* 0x0001f2000c101910 */
[----:B------:R-:W-:Y:S05]  /*2170*/  @!P0 BRA `(.L_x_83) ;  /* 0x00000000000c8947 */ /* 0x000fea0003800000 */
[----:B------:R-:W-:Y:S01]  /*2180*/  ISETP.NE.AND P0, PT, R0, 0x2, PT ;  /* 0x000000020000780c */ /* 0x000fe20003f05270 */
[----:B------:R1:W-:-:S12]  /*2190*/  STG.E desc[UR16][R10.64+0x80], RZ ;  /* 0x000080ff0a007986 */ /* 0x0003d8000c101910 */
[----:B------:R1:W-:Y:S02]  /*21a0*/  @P0 STG.E desc[UR16][R10.64+0x100], RZ ;  /* 0x000100ff0a000986 */ /* 0x0003e4000c101910 */
.L_x_83:
[----:B------:R-:W-:Y:S05]  /*21b0*/  BSYNC.RECONVERGENT B0 ;  /* 0x0000000000007941 */ /* 0x000fea0003800200 */
.L_x_82:
[----:B------:R-:W5:Y:S02]  /*21c0*/  LDS R8, [R3] ;  /* 0x0000000003087984 */ /* 0x000f640000000800 */
[----:B-----5:R-:W-:-:S13]  /*21d0*/  ISETP.GE.AND P0, PT, R8, 0x1, PT ;  /* 0x000000010800780c */ /* 0x020fda0003f06270 */
[----:B------:R-:W-:Y:S05]  /*21e0*/  @!P0 BRA `(.L_x_105) ;  /* 0x0000000400948947 */ /* 0x000fea0003800000 */
[----:B01234-:R-:W0:Y:S01]  /*21f0*/  LDC.64 R10, c[0x0][0x3c8] ;  /* 0x0000f200ff0a7b82 */ /* 0x01fe220000000a00 */
[----:B------:R-:W1:Y:S01]  /*2200*/  LDCU.64 UR18, c[0x0][0x3d0] ;  /* 0x00007a00ff1277ac */ /* 0x000e620008000a00 */
[----:B------:R-:W2:Y:S01]  /*2210*/  LDCU.64 UR26, c[0x0][0x3c8] ;  /* 0x00007900ff1a77ac */ /* 0x000ea20008000a00 */
[----:B------:R-:W3:Y:S01]  /*2220*/  LDCU.64 UR20, c[0x0][0x3d0] ;  /* 0x00007a00ff1477ac */ /* 0x000ee20008000a00 */
[----:B------:R-:W4:Y:S02]  /*2230*/  LDCU.64 UR24, c[0x0][0x3c0] ;  /* 0x00007800ff1877ac */ /* 0x000f240008000a00 */
[----:B01234-:R0:W5:Y:S02]  /*2240*/  LDG.E R7, desc[UR16][R10.64] ;  /* 0x000000100a077981 */ /* 0x01f164000c1e1900 */
.L_x_112:
[----:B0-----:R-:W-:Y:S01]  /*2250*/  IMAD.IADD R11, R9, 0x1, -R6 ;  /* 0x00000001090b7824 */ /* 0x001fe200078e0a06 */
[----:B------:R-:W-:Y:S04]  /*2260*/  BSSY.RECONVERGENT B0, `(.L_x_106) ;  /* 0x0000056000007945 */ /* 0x000fe80003800200 */
[----:B------:R-:W-:-:S13]  /*2270*/  ISETP.GE.AND P0, PT, R11, 0x1, PT ;  /* 0x000000010b00780c */ /* 0x000fda0003f06270 */
[----:B------:R-:W-:Y:S05]  /*2280*/  @!P0 BRA `(.L_x_107) ;  /* 0x00000004004c8947 */ /* 0x000fea0003800000 */
[----:B------:R-:W-:-:S04]  /*2290*/  IMAD.MOV.U32 R22, RZ, RZ, 0x8 ;  /* 0x00000008ff167424 */ /* 0x000fc800078e00ff */
[----:B------:R-:W-:-:S05]  /*22a0*/  IMAD.WIDE.U32 R22, R11, R22, UR8 ;  /* 0x000000080b167e25 */ /* 0x000fca000f8e0016 */
[----:B------:R-:W2:Y:S01]  /*22b0*/  LDG.E R10, desc[UR16][R22.64] ;  /* 0x00000010160a7981 */ /* 0x000ea2000c1e1900 */
[----:B------:R-:W-:-:S05]  /*22c0*/  HFMA2 R13, -RZ, RZ, 0, 2.384185791015625e-07 ;  /* 0x00000004ff0d7431 */ /* 0x000fca00000001ff */
[----:B--2---:R-:W-:-:S06]  /*22d0*/  IMAD.WIDE R12, R10, R13, UR6 ;  /* 0x000000060a0c7e25 */ /* 0x004fcc000f8e020d */
[----:B------:R-:W2:Y:S02]  /*22e0*/  LDG.E R13, desc[UR16][R12.64] ;  /* 0x000000100c0d7981 */ /* 0x000ea4000c1e1900 */
[----:B--2---:R-:W-:-:S13]  /*22f0*/  ISETP.NE.AND P0, PT, R13, R8, PT ;  /* 0x000000080d00720c */ /* 0x004fda0003f05270 */
[----:B------:R-:W-:Y:S05]  /*2300*/  @P0 BRA `(.L_x_107) ;  /* 0x00000004002c0947 */ /* 0x000fea0003800000 */
[----:B------:R-:W2:Y:S01]  /*2310*/  LDG.E R23, desc[UR16][R22.64+0x4] ;  /* 0x0000041016177981 */ /* 0x000ea2000c1e1900 */
[----:B------:R-:W-:Y:S01]  /*2320*/  IMAD.SHL.U32 R12, R10, 0x4, RZ ;  /* 0x000000040a0c7824 */ /* 0x000fe200078e00ff */
[----:B------:R-:W-:-:S04]  /*2330*/  SHF.R.S32.HI R19, RZ, 0x1f, R10 ;  /* 0x0000001fff137819 */ /* 0x000fc8000001140a */
[----:B------:R-:W-:Y:S02]  /*2340*/  SHF.L.U64.HI R13, R10, 0x2, R19 ;  /* 0x000000020a0d7819 */ /* 0x000fe40000010213 */
[----:B------:R-:W-:-:S04]  /*2350*/  IADD3 R16, P0, PT, R12, UR4, RZ ;  /* 0x000000040c107c10 */ /* 0x000fc8000ff1e0ff */
[----:B------:R-:W-:-:S05]  /*2360*/  IADD3.X R17, PT, PT, R13, UR5, RZ, P0, !PT ;  /* 0x000000050d117c10 */ /* 0x000fca00087fe4ff */
[----:B------:R-:W3:Y:S01]  /*2370*/  LDG.E R3, desc[UR16][R16.64] ;  /* 0x0000001010037981 */ /* 0x000ee2000c1e1900 */
[----:B------:R-:W-:-:S04]  /*2380*/  IMAD.MOV.U32 R14, RZ, RZ, 0x4 ;  /* 0x00000004ff0e7424 */ /* 0x000fc800078e00ff */
[----:B--2---:R-:W-:-:S05]  /*2390*/  IMAD.WIDE R14, R23, R14, UR4 ;  /* 0x00000004170e7e25 */ /* 0x004fca000f8e020e */
[----:B------:R-:W2:Y:S01]  /*23a0*/  LDG.E R0, desc[UR16][R14.64] ;  /* 0x000000100e007981 */ /* 0x000ea2000c1e1900 */
[----:B------:R-:W-:Y:S01]  /*23b0*/  BSSY.RECONVERGENT B1, `(.L_x_108) ;  /* 0x000000f000017945 */ /* 0x000fe20003800200 */
[----:B---3--:R-:W0:Y:S02]  /*23c0*/  MUFU.RCP R8, R3 ;  /* 0x0000000300087308 */ /* 0x008e240000001000 */
[----:B0-----:R-:W-:-:S04]  /*23d0*/  FFMA R9, -R3, R8, 1 ;  /* 0x3f80000003097423 */ /* 0x001fc80000000108 */
[----:B------:R-:W-:Y:S01]  /*23e0*/  FFMA R21, R8, R9, R8 ;  /* 0x0000000908157223 */ /* 0x000fe20000000008 */
[----:B------:R-:W-:Y:S02]  /*23f0*/  IMAD.U32 R8, RZ, RZ, UR10 ;  /* 0x0000000aff087e24 */ /* 0x000fe4000f8e00ff */
[----:B------:R-:W-:Y:S02]  /*2400*/  IMAD.U32 R9, RZ, RZ, UR11 ;  /* 0x0000000bff097e24 */ /* 0x000fe4000f8e00ff */
[----:B------:R-:W-:Y:S01]  /*2410*/  IMAD.WIDE R8, R23, 0x4, R8 ;  /* 0x0000000417087825 */ /* 0x000fe200078e0208 */
[----:B--2---:R-:W0:Y:S03]  /*2420*/  FCHK P0, R0, R3 ;  /* 0x0000000300007302 */ /* 0x004e260000000000 */
[----:B------:R-:W-:-:S04]  /*2430*/  FFMA R18, R0, R21, RZ ;  /* 0x0000001500127223 */ /* 0x000fc800000000ff */
[----:B------:R-:W-:-:S04]  /*2440*/  FFMA R16, -R3, R18, R0 ;  /* 0x0000001203107223 */ /* 0x000fc80000000100 */
[----:B------:R-:W-:Y:S01]  /*2450*/  FFMA R18, R21, R16, R18 ;  /* 0x0000001015127223 */ /* 0x000fe20000000012 */
[----:B0-----:R-:W-:Y:S06]  /*2460*/  @!P0 BRA `(.L_x_109) ;  /* 0x00000000000c8947 */ /* 0x001fec0003800000 */
[----:B------:R-:W-:-:S07]  /*2470*/  MOV R14, 0x2490 ;  /* 0x00002490000e7802 */ /* 0x000fce0000000f00 */
[----:B-----5:R-:W-:Y:S05]  /*2480*/  CALL.REL.NOINC `($__internal_0_$__cuda_sm3x_div_rn_noftz_f32_slowpath) ;  /* 0x0000000400007944 */ /* 0x020fea0003c00000 */
[----:B------:R-:W-:-:S07]  /*2490*/  IMAD.MOV.U32 R18, RZ, RZ, R0 ;  /* 0x000000ffff127224 */ /* 0x000fce00078e0000 */
.L_x_109:
[----:B------:R-:W-:Y:S05]  /*24a0*/  BSYNC.RECONVERGENT B1 ;  /* 0x0000000000017941 */ /* 0x000fea0003800200 */
.L_x_108:
[----:B------:R-:W-:Y:S01]  /*24b0*/  UIMAD.WIDE.U32 UR12, UR14, 0x4, UR18 ;  /* 0x000000040e0c78a5 */ /* 0x000fe2000f8e0012 */
[----:B------:R-:W-:-:S04]  /*24c0*/  IADD3 R14, P0, PT, R12, UR20, RZ ;  /* 0x000000140c0e7c10 */ /* 0x000fc8000ff1e0ff */
[C---:B------:R-:W-:Y:S01]  /*24d0*/  IADD3.X R15, PT, PT, R13.reuse, UR21, RZ, P0, !PT ;  /* 0x000000150d0f7c10 */ /* 0x040fe200087fe4ff */
[----:B------:R-:W-:Y:S01]  /*24e0*/  IMAD.U32 R16, RZ, RZ, UR12 ;  /* 0x0000000cff107e24 */ /* 0x000fe2000f8e00ff */
[----:B------:R-:W-:Y:S02]  /*24f0*/  MOV R17, UR13 ;  /* 0x0000000d00117c02 */ /* 0x000fe40008000f00 */
[----:B------:R-:W-:Y:S02]  /*2500*/  IADD3 R12, P0, PT, R12, UR10, RZ ;  /* 0x0000000a0c0c7c10 */ /* 0x000fe4000ff1e0ff */
[----:B------:R-:W2:Y:S04]  /*2510*/  LDG.E R15, desc[UR16][R14.64] ;  /* 0x000000100e0f7981 */ /* 0x000ea8000c1e1900 */
[----:B------:R0:W2:Y:S01]  /*2520*/  LDG.E R16, desc[UR16][R16.64] ;  /* 0x0000001010107981 */ /* 0x0000a2000c1e1900 */
[----:B------:R-:W-:-:S05]  /*2530*/  IADD3.X R13, PT, PT, R13, UR11, RZ, P0, !PT ;  /* 0x0000000b0d0d7c10 */ /* 0x000fca00087fe4ff */
[----:B------:R-:W3:Y:S01]  /*2540*/  LDG.E R3, desc[UR16][R12.64] ;  /* 0x000000100c037981 */ /* 0x000ee2000c1e1900 */
[----:B------:R-:W-:-:S05]  /*2550*/  IADD3 R21, P0, PT, R10, UR22, RZ ;  /* 0x000000160a157c10 */ /* 0x000fca000ff1e0ff */
[----:B------:R-:W-:Y:S01]  /*2560*/  IMAD.X R24, RZ, RZ, R19, P0 ;  /* 0x000000ffff187224 */ /* 0x000fe200000e0613 */
[----:B------:R-:W-:Y:S01]  /*2570*/  LEA R22, P0, R21, UR26, 0x2 ;  /* 0x0000001a15167c11 */ /* 0x000fe2000f8010ff */
[----:B0-----:R-:W-:-:S03]  /*2580*/  IMAD.MOV.U32 R17, RZ, RZ, 0x1 ;  /* 0x00000001ff117424 */ /* 0x001fc600078e00ff */
[----:B------:R-:W-:Y:S01]  /*2590*/  LEA.HI.X R23, R21, UR27, R24, 0x2, P0 ;  /* 0x0000001b15177c11 */ /* 0x000fe200080f1418 */
[----:B--2---:R-:W-:-:S05]  /*25a0*/  FADD R0, R16, -R15 ;  /* 0x8000000f10007221 */ /* 0x004fca0000000000 */
[----:B------:R-:W-:-:S05]  /*25b0*/  FMNMX R0, RZ, R0, !PT ;  /* 0x00000000ff007209 */ /* 0x000fca0007800000 */
[----:B---3--:R-:W-:-:S04]  /*25c0*/  FADD R3, R0, R3 ;  /* 0x0000000300037221 */ /* 0x008fc80000000000 */
[----:B------:R-:W-:-:S05]  /*25d0*/  FMUL R3, R3, R18 ;  /* 0x0000001203037220 */ /* 0x000fca0000400000 */
[----:B------:R0:W-:Y:S04]  /*25e0*/  REDG.E.ADD.F32.FTZ.RN.STRONG.GPU desc[UR16][R8.64], R3 ;  /* 0x00000003080079a6 */ /* 0x0001e8000c12f310 */
[----:B------:R-:W2:Y:S01]  /*25f0*/  ATOMG.E.EXCH.STRONG.GPU PT, R22, desc[UR16][R22.64], R17 ;  /* 0x80000011161679a8 */ /* 0x000ea2000c1ef110 */
[----:B------:R-:W-:Y:S01]  /*2600*/  IMAD.MOV.U32 R14, RZ, RZ, 0x8 ;  /* 0x00000008ff0e7424 */ /* 0x000fe200078e00ff */
[----:B------:R-:W-:Y:S01]  /*2610*/  BSSY.RECONVERGENT B1, `(.L_x_110) ;  /* 0x000000b000017945 */ /* 0x000fe20003800200 */
[----:B------:R-:W-:-:S04]  /*2620*/  VIADD R11, R11, 0xffffffff ;  /* 0xffffffff0b0b7836 */ /* 0x000fc80000000000 */
[----:B------:R-:W-:Y:S01]  /*2630*/  IMAD.WIDE.U32 R14, R11, R14, UR8 ;  /* 0x000000080b0e7e25 */ /* 0x000fe2000f8e000e */
[----:B--2---:R-:W-:-:S13]  /*2640*/  ISETP.NE.AND P0, PT, R22, RZ, PT ;  /* 0x000000ff1600720c */ /* 0x004fda0003f05270 */
[----:B0-----:R-:W-:Y:S05]  /*2650*/  @P0 BRA `(.L_x_111) ;  /* 0x0000000000180947 */ /* 0x001fea0003800000 */
[----:B------:R-:W2:Y:S01]  /*2660*/  LDG.E R12, desc[UR16][R12.64] ;  /* 0x000000100c0c7981 */ /* 0x000ea2000c1e1900 */
[C---:B------:R-:W-:Y:S02]  /*2670*/  LEA R8, P1, R10.reuse, UR24, 0x2 ;  /* 0x000000180a087c11 */ /* 0x040fe4000f8210ff */
[----:B-----5:R-:W-:Y:S02]  /*2680*/  ISETP.NE.AND P0, PT, R7, 0x2d, PT ;  /* 0x0000002d0700780c */ /* 0x020fe40003f05270 */
[----:B------:R-:W-:Y:S02]  /*2690*/  LEA.HI.X R9, R10, UR25, R19, 0x2, P1 ;  /* 0x000000190a097c11 */ /* 0x000fe400088f1413 */
[----:B--2---:R-:W-:-:S05]  /*26a0*/  FSEL R3, -R12, R12, !P0 ;  /* 0x0000000c0c037208 */ /* 0x004fca0004000100 */
[----:B------:R0:W-:Y:S04]  /*26b0*/  REDG.E.ADD.F32.FTZ.RN.STRONG.GPU desc[UR16][R8.64], R3 ;  /* 0x00000003080079a6 */ /* 0x0001e8000c12f310 */
.L_x_111:
[----:B------:R-:W-:Y:S05]  /*26c0*/  BSYNC.RECONVERGENT B1 ;  /* 0x0000000000017941 */ /* 0x000fea0003800200 */
.L_x_110:
[----:B0-----:R-:W2:Y:S01]  /*26d0*/  LDG.E R8, desc[UR16][R14.64] ;  /* 0x000000100e087981 */ /* 0x001ea2000c1e1900 */
[----:B------:R-:W-:Y:S01]  /*26e0*/  IMAD.MOV.U32 R9, RZ, RZ, 0x4 ;  /* 0x00000004ff097424 */ /* 0x000fe200078e00ff */
[----:B------:R-:W0:Y:S01]  /*26f0*/  S2UR UR13, SR_CgaCtaId ;  /* 0x00000000000d79c3 */ /* 0x000e220000008800 */
[----:B------:R-:W-:Y:S02]  /*2700*/  UMOV UR12, 0x400 ;  /* 0x00000400000c7882 */ /* 0x000fe40000000000 */
[----:B0-----:R-:W-:-:S09]  /*2710*/  ULEA UR12, UR13, UR12, 0x18 ;  /* 0x0000000c0d0c7291 */ /* 0x001fd2000f8ec0ff */
[----:B------:R-:W0:Y:S01]  /*2720*/  LDS R0, [UR12] ;  /* 0x0000000cff007984 */ /* 0x000e220008000800 */
[----:B--2---:R-:W-:-:S06]  /*2730*/  IMAD.WIDE R8, R8, R9, UR6 ;  /* 0x0000000608087e25 */ /* 0x004fcc000f8e0209 */
[----:B------:R-:W2:Y:S01]  /*2740*/  LDG.E R8, desc[UR16][R8.64] ;  /* 0x0000001008087981 */ /* 0x000ea2000c1e1900 */
[----:B0-----:R-:W-:-:S05]  /*2750*/  VIADD R3, R0, 0xffffffff ;  /* 0xffffffff00037836 */ /* 0x001fca0000000000 */
[----:B--2---:R-:W-:-:S04]  /*2760*/  ISETP.NE.AND P0, PT, R8, R3, PT ;  /* 0x000000030800720c */ /* 0x004fc80003f05270 */
[----:B------:R-:W-:-:S04]  /*2770*/  ISETP.NE.AND P0, PT, R6, 0x1f, P0 ;  /* 0x0000001f0600780c */ /* 0x000fc80000705270 */
[----:B------:R-:W-:-:S09]  /*2780*/  ISETP.NE.AND P1, PT, R8, R3, !P0 ;  /* 0x000000030800720c */ /* 0x000fd20004725270 */
[----:B------:R-:W-:-:S04]  /*2790*/  @!P0 MOV R10, R3 ;  /* 0x00000003000a8202 */ /* 0x000fc80000000f00 */
[----:B------:R-:W-:-:S05]  /*27a0*/  @P1 IMAD.MOV R10, RZ, RZ, R0 ;  /* 0x000000ffff0a1224 */ /* 0x000fca00078e0200 */
[----:B------:R0:W-:Y:S02]  /*27b0*/  @!P0 STS.64 [UR12], R10 ;  /* 0x0000000aff008988 */ /* 0x0001e40008000a0c */
.L_x_107:
[----:B------:R-:W-:Y:S05]  /*27c0*/  BSYNC.RECONVERGENT B0 ;  /* 0x0000000000007941 */ /* 0x000fea0003800200 */
.L_x_106:
[----:B------:R-:W1:Y:S08]  /*27d0*/  S2UR UR13, SR_CgaCtaId ;  /* 0x00000000000d79c3 */ /* 0x000e700000008800 */
[----:B------:R-:W-:Y:S06]  /*27e0*/  BAR.SYNC.DEFER_BLOCKING 0x0 ;  /* 0x0000000000007b1d */ /* 0x000fec0000010000 */
[----:B------:R-:W-:-:S02]  /*27f0*/  UMOV UR12, 0x400 ;  /* 0x00000400000c7882 */ /* 0x000fc40000000000 */
[----:B-1----:R-:W-:-:S09]  /*2800*/  ULEA UR12, UR13, UR12, 0x18 ;  /* 0x0000000c0d0c7291 */ /* 0x002fd2000f8ec0ff */
[----:B------:R-:W1:Y:S02]  /*2810*/  LDS.64 R8, [UR12] ;  /* 0x0000000cff087984 */ /* 0x000e640008000a00 */
[----:B-1----:R-:W-:-:S13]  /*2820*/  ISETP.GT.AND P0, PT, R8, RZ, PT ;  /* 0x000000ff0800720c */ /* 0x002fda0003f04270 */
[----:B------:R-:W-:Y:S05]  /*2830*/  @P0 BRA `(.L_x_112) ;  /* 0xfffffff800840947 */ /* 0x000fea000383ffff */
.L_x_105:
[----:B------:R-:W0:Y:S01]  /*2840*/  LDCU UR12, c[0x0][0x380] ;  /* 0x00007000ff0c77ac */ /* 0x000e220008000800 */
[----:B------:R-:W-:-:S04]  /*2850*/  UIADD3 UR14, UPT, UPT, UR14, 0x400, URZ ;  /* 0x000004000e0e7890 */ /* 0x000fc8000fffe0ff */
[----:B0-----:R-:W-:-:S09]  /*2860*/  UISETP.GT.AND UP0, UPT, UR14, UR12, UPT ;  /* 0x0000000c0e00728c */ /* 0x001fd2000bf04270 */
[----:B------:R-:W-:Y:S05]  /*2870*/  BRA.U !UP0, `(.L_x_113) ;  /* 0xffffffd908607547 */ /* 0x000fea000b83ffff */
[----:B------:R-:W-:Y:S05]  /*2880*/  EXIT ;  /* 0x000000000000794d */ /* 0x000fea0003800000 */
        .weak           $__internal_0_$__cuda_sm3x_div_rn_noftz_f32_slowpath
        .type           $__internal_0_$__cuda_sm3x_div_rn_noftz_f32_slowpath,@function
        .size           $__internal_0_$__cuda_sm3x_div_rn_noftz_f32_slowpath,(.L_x_126 - $__internal_0_$__cuda_sm3x_div_rn_noftz_f32_slowpath)
$__internal_0_$__cuda_sm3x_div_rn_noftz_f32_slowpath:
[--C-:B------:R-:W-:Y:S01]  /*2890*/  SHF.R.U32.HI R15, RZ, 0x17, R3.reuse ;  /* 0x00000017ff0f7819 */ /* 0x100fe20000011603 */
[----:B------:R-:W-:Y:S01]  /*28a0*/  BSSY.RECONVERGENT B2, `(.L_x_114) ;  /* 0x0000064000027945 */ /* 0x000fe20003800200 */
[--C-:B------:R-:W-:Y:S01]  /*28b0*/  SHF.R.U32.HI R16, RZ, 0x17, R0.reuse ;  /* 0x00000017ff107819 */ /* 0x100fe20000011600 */
[----:B------:R-:W-:Y:S01]  /*28c0*/  IMAD.MOV.U32 R17, RZ, RZ, R0 ;  /* 0x000000ffff117224 */ /* 0x000fe200078e0000 */
[----:B------:R-:W-:Y:S01]  /*28d0*/  LOP3.LUT R15, R15, 0xff, RZ, 0xc0, !PT ;  /* 0x000000ff0f0f7812 */ /* 0x000fe200078ec0ff */
[----:B------:R-:W-:Y:S01]  /*28e0*/  IMAD.MOV.U32 R18, RZ, RZ, R3 ;  /* 0x000000ffff127224 */ /* 0x000fe200078e0003 */
[----:B------:R-:W-:-:S03]  /*28f0*/  LOP3.LUT R22, R16, 0xff, RZ, 0xc0, !PT ;  /* 0x000000ff10167812 */ /* 0x000fc600078ec0ff */
[----:B------:R-:W-:Y:S02]  /*2900*/  VIADD R23, R15, 0xffffffff ;  /* 0xffffffff0f177836 */ /* 0x000fe40000000000 */
[----:B------:R-:W-:-:S03]  /*2910*/  VIADD R21, R22, 0xffffffff ;  /* 0xffffffff16157836 */ /* 0x000fc60000000000 */
[----:B------:R-:W-:-:S04]  /*2920*/  ISETP.GT.U32.AND P0, PT, R23, 0xfd, PT ;  /* 0x000000fd1700780c */ /* 0x000fc80003f04070 */
[----:B------:R-:W-:-:S13]  /*2930*/  ISETP.GT.U32.OR P0, PT, R21, 0xfd, P0 ;  /* 0x000000fd1500780c */ /* 0x000fda0000704470 */
[----:B------:R-:W-:Y:S01]  /*2940*/  @!P0 IMAD.MOV.U32 R16, RZ, RZ, RZ ;  /* 0x000000ffff108224 */ /* 0x000fe200078e00ff */
[----:B------:R-:W-:Y:S06]  /*2950*/  @!P0 BRA `(.L_x_115) ;  /* 0x00000000005c8947 */ /* 0x000fec0003800000 */
[----:B------:R-:W-:Y:S02]  /*2960*/  FSETP.GTU.FTZ.AND P0, PT, |R0|, +INF , PT ;  /* 0x7f8000000000780b */ /* 0x000fe40003f1c200 */
[----:B------:R-:W-:-:S04]  /*2970*/  FSETP.GTU.FTZ.AND P1, PT, |R3|, +INF , PT ;  /* 0x7f8000000300780b */ /* 0x000fc80003f3c200 */
[----:B------:R-:W-:-:S13]  /*2980*/  PLOP3.LUT P0, PT, P0, P1, PT, 0xf8, 0x8f ;  /* 0x00000000008f781c */ /* 0x000fda0000703f70 */
[----:B------:R-:W-:Y:S05]  /*2990*/  @P0 BRA `(.L_x_116) ;  /* 0x00000004004c0947 */ /* 0x000fea0003800000 */
[----:B------:R-:W-:-:S13]  /*29a0*/  LOP3.LUT P0, RZ, R18, 0x7fffffff, R17, 0xc8, !PT ;  /* 0x7fffffff12ff7812 */ /* 0x000fda000780c811 */
[----:B------:R-:W-:Y:S05]  /*29b0*/  @!P0 BRA `(.L_x_117) ;  /* 0x00000004003c8947 */ /* 0x000fea0003800000 */
[C---:B------:R-:W-:Y:S02]  /*29c0*/  FSETP.NEU.FTZ.AND P1, PT, |R0|.reuse, +INF , PT ;  /* 0x7f8000000000780b */ /* 0x040fe40003f3d200 */
[----:B------:R-:W-:Y:S02]  /*29d0*/  FSETP.NEU.FTZ.AND P2, PT, |R3|, +INF , PT ;  /* 0x7f8000000300780b */ /* 0x000fe40003f5d200 */
[----:B------:R-:W-:-:S11]  /*29e0*/  FSETP.NEU.FTZ.AND P0, PT, |R0|, +INF , PT ;  /* 0x7f8000000000780b */ /* 0x000fd60003f1d200 */
[----:B------:R-:W-:Y:S05]  /*29f0*/  @!P2 BRA !P1, `(.L_x_117) ;  /* 0x00000004002ca947 */ /* 0x000fea0004800000 */
[----:B------:R-:W-:-:S04]  /*2a00*/  LOP3.LUT P1, RZ, R17, 0x7fffffff, RZ, 0xc0, !PT ;  /* 0x7fffffff11ff7812 */ /* 0x000fc8000782c0ff */
[----:B------:R-:W-:-:S13]  /*2a10*/  PLOP3.LUT P1, PT, P2, P1, PT, 0x2f, 0xf2 ;  /* 0x0000000000f2781c */ /* 0x000fda0001722577 */
[----:B------:R-:W-:Y:S05]  /*2a20*/  @P1 BRA `(.L_x_118) ;  /* 0x0000000400181947 */ /* 0x000fea0003800000 */
[----:B------:R-:W-:-:S04]  /*2a30*/  LOP3.LUT P1, RZ, R18, 0x7fffffff, RZ, 0xc0, !PT ;  /* 0x7fffffff12ff7812 */ /* 0x000fc8000782c0ff */
[----:B------:R-:W-:-:S13]  /*2a40*/  PLOP3.LUT P0, PT, P0, P1, PT, 0x2f, 0xf2 ;  /* 0x0000000000f2781c */ /* 0x000fda0000702577 */
[----:B------:R-:W-:Y:S05]  /*2a50*/  @P0 BRA `(.L_x_119) ;  /* 0x0000000400000947 */ /* 0x000fea0003800000 */
[----:B------:R-:W-:Y:S02]  /*2a60*/  ISETP.GE.AND P0, PT, R21, RZ, PT ;  /* 0x000000ff1500720c */ /* 0x000fe40003f06270 */
[----:B------:R-:W-:-:S11]  /*2a70*/  ISETP.GE.AND P1, PT, R23, RZ, PT ;  /* 0x000000ff1700720c */ /* 0x000fd60003f26270 */
[----:B------:R-:W-:Y:S01]  /*2a80*/  @P0 MOV R16, RZ ;  /* 0x000000ff00100202 */ /* 0x000fe20000000f00 */
[----:B------:R-:W-:Y:S02]  /*2a90*/  @!P0 IMAD.MOV.U32 R16, RZ, RZ, -0x40 ;  /* 0xffffffc0ff108424 */ /* 0x000fe400078e00ff */
[----:B------:R-:W-:Y:S01]  /*2aa0*/  @!P0 FFMA R17, R0, 1.84467440737095516160e+19, RZ ;  /* 0x5f80000000118823 */ /* 0x000fe200000000ff */
[----:B------:R-:W-:Y:S01]  /*2ab0*/  @!P1 FFMA R18, R3, 1.84467440737095516160e+19, RZ ;  /* 0x5f80000003129823 */ /* 0x000fe200000000ff */
[----:B------:R-:W-:-:S07]  /*2ac0*/  @!P1 VIADD R16, R16, 0x40 ;  /* 0x0000004010109836 */ /* 0x000fce0000000000 */
.L_x_115:
[----:B------:R-:W-:Y:S01]  /*2ad0*/  LEA R3, R15, 0xc0800000, 0x17 ;  /* 0xc08000000f037811 */ /* 0x000fe200078eb8ff */
[----:B------:R-:W-:Y:S01]  /*2ae0*/  VIADD R22, R22, 0xffffff81 ;  /* 0xffffff8116167836 */ /* 0x000fe20000000000 */
[----:B------:R-:W-:Y:S03]  /*2af0*/  BSSY.RECONVERGENT B3, `(.L_x_120) ;  /* 0x0000035000037945 */ /* 0x000fe60003800200 */
[----:B------:R-:W-:Y:S02]  /*2b00*/  IMAD.IADD R21, R18, 0x1, -R3 ;  /* 0x0000000112157824 */ /* 0x000fe400078e0a03 */
[C---:B------:R-:W-:Y:S02]  /*2b10*/  IMAD R0, R22.reuse, -0x800000, R17 ;  /* 0xff80000016007824 */ /* 0x040fe400078e0211 */
[----:B------:R0:W1:Y:S01]  /*2b20*/  MUFU.RCP R3, R21 ;  /* 0x0000001500037308 */ /* 0x0000620000001000 */
[----:B------:R-:W-:Y:S01]  /*2b30*/  FADD.FTZ R23, -R21, -RZ ;  /* 0x800000ff15177221 */ /* 0x000fe20000010100 */
[----:B0-----:R-:W-:-:S05]  /*2b40*/  IADD3 R21, PT, PT, R22, 0x7f, -R15 ;  /* 0x0000007f16157810 */ /* 0x001fca0007ffe80f */
[----:B------:R-:W-:Y:S02]  /*2b50*/  IMAD.IADD R21, R21, 0x1, R16 ;  /* 0x0000000115157824 */ /* 0x000fe400078e0210 */
[----:B-1----:R-:W-:-:S04]  /*2b60*/  FFMA R18, R3, R23, 1 ;  /* 0x3f80000003127423 */ /* 0x002fc80000000017 */
[----:B------:R-:W-:-:S04]  /*2b70*/  FFMA R3, R3, R18, R3 ;  /* 0x0000001203037223 */ /* 0x000fc80000000003 */
[----:B------:R-:W-:-:S04]  /*2b80*/  FFMA R18, R0, R3, RZ ;  /* 0x0000000300127223 */ /* 0x000fc800000000ff */
[----:B------:R-:W-:-:S04]  /*2b90*/  FFMA R17, R23, R18, R0 ;  /* 0x0000001217117223 */ /* 0x000fc80000000000 */
[----:B------:R-:W-:-:S04]  /*2ba0*/  FFMA R18, R3, R17, R18 ;  /* 0x0000001103127223 */ /* 0x000fc80000000012 */
[----:B------:R-:W-:-:S04]  /*2bb0*/  FFMA R17, R23, R18, R0 ;  /* 0x0000001217117223 */ /* 0x000fc80000000000 */
[----:B------:R-:W-:-:S05]  /*2bc0*/  FFMA R0, R3, R17, R18 ;  /* 0x0000001103007223 */ /* 0x000fca0000000012 */
[----:B------:R-:W-:-:S04]  /*2bd0*/  SHF.R.U32.HI R15, RZ, 0x17, R0 ;  /* 0x00000017ff0f7819 */ /* 0x000fc80000011600 */
[----:B------:R-:W-:-:S05]  /*2be0*/  LOP3.LUT R15, R15, 0xff, RZ, 0xc0, !PT ;  /* 0x000000ff0f0f7812 */ /* 0x000fca00078ec0ff */
[----:B------:R-:W-:-:S05]  /*2bf0*/  IMAD.IADD R22, R15, 0x1, R21 ;  /* 0x000000010f167824 */ /* 0x000fca00078e0215 */
[----:B------:R-:W-:-:S04]  /*2c00*/  IADD3 R15, PT, PT, R22, -0x1, RZ ;  /* 0xffffffff160f7810 */ /* 0x000fc80007ffe0ff */
[----:B------:R-:W-:-:S13]  /*2c10*/  ISETP.GE.U32.AND P0, PT, R15, 0xfe, PT ;  /* 0x000000fe0f00780c */ /* 0x000fda0003f06070 */
[----:B------:R-:W-:Y:S05]  /*2c20*/  @!P0 BRA `(.L_x_121) ;  /* 0x0000000000808947 */ /* 0x000fea0003800000 */
[----:B------:R-:W-:-:S13]  /*2c30*/  ISETP.GT.AND P0, PT, R22, 0xfe, PT ;  /* 0x000000fe1600780c */ /* 0x000fda0003f04270 */
[----:B------:R-:W-:Y:S05]  /*2c40*/  @P0 BRA `(.L_x_122) ;  /* 0x00000000006c0947 */ /* 0x000fea0003800000 */
[----:B------:R-:W-:-:S13]  /*2c50*/  ISETP.GE.AND P0, PT, R22, 0x1, PT ;  /* 0x000000011600780c */ /* 0x000fda0003f06270 */
[----:B------:R-:W-:Y:S05]  /*2c60*/  @P0 BRA `(.L_x_123) ;  /* 0x0000000000740947 */ /* 0x000fea0003800000 */
[----:B------:R-:W-:Y:S02]  /*2c70*/  ISETP.GE.AND P0, PT, R22, -0x18, PT ;  /* 0xffffffe81600780c */ /* 0x000fe40003f06270 */
[----:B------:R-:W-:-:S11]  /*2c80*/  LOP3.LUT R0, R0, 0x80000000, RZ, 0xc0, !PT ;  /* 0x8000000000007812 */ /* 0x000fd600078ec0ff */
[----:B------:R-:W-:Y:S05]  /*2c90*/  @!P0 BRA `(.L_x_123) ;  /* 0x0000000000688947 */ /* 0x000fea0003800000 */
[-CC-:B------:R-:W-:Y:S01]  /*2ca0*/  FFMA.RZ R15, R3, R17.reuse, R18.reuse ;  /* 0x00000011030f7223 */ /* 0x180fe2000000c012 */
[C---:B------:R-:W-:Y:S02]  /*2cb0*/  ISETP.NE.AND P2, PT, R22.reuse, RZ, PT ;  /* 0x000000ff1600720c */ /* 0x040fe40003f45270 */
[C---:B------:R-:W-:Y:S02]  /*2cc0*/  ISETP.NE.AND P1, PT, R22.reuse, RZ, PT ;  /* 0x000000ff1600720c */ /* 0x040fe40003f25270 */
[----:B------:R-:W-:Y:S01]  /*2cd0*/  LOP3.LUT R16, R15, 0x7fffff, RZ, 0xc0, !PT ;  /* 0x007fffff0f107812 */ /* 0x000fe200078ec0ff */
[CCC-:B------:R-:W-:Y:S01]  /*2ce0*/  FFMA.RP R15, R3.reuse, R17.reuse, R18.reuse ;  /* 0x00000011030f7223 */ /* 0x1c0fe20000008012 */
[----:B------:R-:W-:Y:S01]  /*2cf0*/  FFMA.RM R18, R3, R17, R18 ;  /* 0x0000001103127223 */ /* 0x000fe20000004012 */
[----:B------:R-:W-:Y:S01]  /*2d00*/  VIADD R3, R22, 0x20 ;  /* 0x0000002016037836 */ /* 0x000fe20000000000 */
[----:B------:R-:W-:Y:S01]  /*2d10*/  LOP3.LUT R16, R16, 0x800000, RZ, 0xfc, !PT ;  /* 0x0080000010107812 */ /* 0x000fe200078efcff */
[----:B------:R-:W-:-:S02]  /*2d20*/  IMAD.MOV R17, RZ, RZ, -R22 ;  /* 0x000000ffff117224 */ /* 0x000fc400078e0a16 */
[----:B------:R-:W-:Y:S02]  /*2d30*/  FSETP.NEU.FTZ.AND P0, PT, R15, R18, PT ;  /* 0x000000120f00720b */ /* 0x000fe40003f1d000 */
[----:B------:R-:W-:Y:S02]  /*2d40*/  SHF.L.U32 R3, R16, R3, RZ ;  /* 0x0000000310037219 */ /* 0x000fe400000006ff */
[----:B------:R-:W-:Y:S02]  /*2d50*/  SEL R15, R17, RZ, P2 ;  /* 0x000000ff110f7207 */ /* 0x000fe40001000000 */
[----:B------:R-:W-:Y:S02]  /*2d60*/  ISETP.NE.AND P1, PT, R3, RZ, P1 ;  /* 0x000000ff0300720c */ /* 0x000fe40000f25270 */
[----:B------:R-:W-:Y:S02]  /*2d70*/  SHF.R.U32.HI R15, RZ, R15, R16 ;  /* 0x0000000fff0f7219 */ /* 0x000fe40000011610 */
[----:B------:R-:W-:-:S02]  /*2d80*/  PLOP3.LUT P0, PT, P0, P1, PT, 0xf8, 0x8f ;  /* 0x00000000008f781c */ /* 0x000fc40000703f70 */
[----:B------:R-:W-:Y:S02]  /*2d90*/  SHF.R.U32.HI R16, RZ, 0x1, R15 ;  /* 0x00000001ff107819 */ /* 0x000fe4000001160f */
[----:B------:R-:W-:-:S04]  /*2da0*/  SEL R3, RZ, 0x1, !P0 ;  /* 0x00000001ff037807 */ /* 0x000fc80004000000 */
[----:B------:R-:W-:-:S04]  /*2db0*/  LOP3.LUT R18, R3, 0x1, R16, 0xf8, !PT ;  /* 0x0000000103127812 */ /* 0x000fc800078ef810 */
[----:B------:R-:W-:-:S05]  /*2dc0*/  LOP3.LUT R15, R18, R15, RZ, 0xc0, !PT ;  /* 0x0000000f120f7212 */ /* 0x000fca00078ec0ff */
[----:B------:R-:W-:-:S05]  /*2dd0*/  IMAD.IADD R15, R16, 0x1, R15 ;  /* 0x00000001100f7824 */ /* 0x000fca00078e020f */
[----:B------:R-:W-:Y:S01]  /*2de0*/  LOP3.LUT R0, R15, R0, RZ, 0xfc, !PT ;  /* 0x000000000f007212 */ /* 0x000fe200078efcff */
[----:B------:R-:W-:Y:S06]  /*2df0*/  BRA `(.L_x_123) ;  /* 0x0000000000107947 */ /* 0x000fec0003800000 */
.L_x_122:
[----:B------:R-:W-:-:S04]  /*2e00*/  LOP3.LUT R0, R0, 0x80000000, RZ, 0xc0, !PT ;  /* 0x8000000000007812 */ /* 0x000fc800078ec0ff */
[----:B------:R-:W-:Y:S01]  /*2e10*/  LOP3.LUT R0, R0, 0x7f800000, RZ, 0xfc, !PT ;  /* 0x7f80000000007812 */ /* 0x000fe200078efcff */
[----:B------:R-:W-:Y:S06]  /*2e20*/  BRA `(.L_x_123) ;  /* 0x0000000000047947 */ /* 0x000fec0003800000 */
.L_x_121:
[----:B------:R-:W-:-:S07]  /*2e30*/  IMAD R0, R21, 0x800000, R0 ;  /* 0x0080000015007824 */ /* 0x000fce00078e0200 */
.L_x_123:
[----:B------:R-:W-:Y:S05]  /*2e40*/  BSYNC.RECONVERGENT B3 ;  /* 0x0000000000037941 */ /* 0x000fea0003800200 */
.L_x_120:
[----:B------:R-:W-:Y:S05]  /*2e50*/  BRA `(.L_x_124) ;  /* 0x0000000000207947 */ /* 0x000fea0003800000 */
.L_x_119:
[----:B------:R-:W-:-:S04]  /*2e60*/  LOP3.LUT R0, R18, 0x80000000, R17, 0x48, !PT ;  /* 0x8000000012007812 */ /* 0x000fc800078e4811 */
[----:B------:R-:W-:Y:S01]  /*2e70*/  LOP3.LUT R0, R0, 0x7f800000, RZ, 0xfc, !PT ;  /* 0x7f80000000007812 */ /* 0x000fe200078efcff */
[----:B------:R-:W-:Y:S06]  /*2e80*/  BRA `(.L_x_124) ;  /* 0x0000000000147947 */ /* 0x000fec0003800000 */
.L_x_118:
[----:B------:R-:W-:Y:S01]  /*2e90*/  LOP3.LUT R0, R18, 0x80000000, R17, 0x48, !PT ;  /* 0x8000000012007812 */ /* 0x000fe200078e4811 */
[----:B------:R-:W-:Y:S06]  /*2ea0*/  BRA `(.L_x_124) ;  /* 0x00000000000c7947 */ /* 0x000fec0003800000 */
.L_x_117:
[----:B------:R-:W0:Y:S01]  /*2eb0*/  MUFU.RSQ R0, -QNAN ;  /* 0xffc0000000007908 */ /* 0x000e220000001400 */
[----:B------:R-:W-:Y:S05]  /*2ec0*/  BRA `(.L_x_124) ;  /* 0x0000000000047947 */ /* 0x000fea0003800000 */
.L_x_116:
[----:B------:R-:W-:-:S07]  /*2ed0*/  FADD.FTZ R0, R0, R3 ;  /* 0x0000000300007221 */ /* 0x000fce0000010000 */
.L_x_124:
[----:B------:R-:W-:Y:S05]  /*2ee0*/  BSYNC.RECONVERGENT B2 ;  /* 0x0000000000027941 */ /* 0x000fea0003800200 */
.L_x_114:
[----:B------:R-:W-:-:S04]  /*2ef0*/  IMAD.MOV.U32 R15, RZ, RZ, 0x0 ;  /* 0x00000000ff0f7424 */ /* 0x000fc800078e00ff */
[----:B0-----:R-:W-:Y:S05]  /*2f00*/  RET.REL.NODEC R14 `(_Z7brandesiiPiS_S_S_PfS0_P4nodeS0_S_S0_) ;  /* 0xffffffd00e3c7950 */ /* 0x001fea0003c3ffff */
.L_x_125:
        /* <DEDUP_REMOVED lines=15> */
.L_x_126:


//--------------------- .nv.global.init           --------------------------
	.section	.nv.global.init,"aw",@progbits
.nv.global.init:
	.type		$str$3,@object
	.size		$str$3,($str$1 - $str$3)
$str$3:
        /*0000*/ 	.byte	0x0a, 0x00
	.type		$str$1,@object
	.size		$str$1,($str$2 - $str$1)
$str$1:
        /*0002*/ 	.byte	0x25, 0x64, 0x20, 0x00
	.type		$str$2,@object
	.size		$str$2,($str$4 - $str$2)
$str$2:
        /*0006*/ 	.byte	0x0a, 0x43, 0x6f, 0x6c, 0x20, 0x69, 0x73, 0x0a, 0x00
	.type		$str$4,@object
	.size		$str$4,($str - $str$4)
$str$4:
        /*000f*/ 	.byte	0x44, 0x69, 0x73, 0x74, 0x61, 0x6e, 0x63, 0x65, 0x73, 0x20, 0x0a, 0x00
	.type		$str,@object
	.size		$str,(.L_0 - $str)
$str:
        /*001b*/ 	.byte	0x70, 0x72, 0x69, 0x6e, 0x74, 0x69, 0x6e, 0x67, 0x20, 0x66, 0x72, 0x6f, 0x6d, 0x20, 0x64, 0x65
        /*002b*/ 	.byte	0x76, 0x69, 0x63, 0x65, 0x3a, 0x0a, 0x52, 0x6f, 0x77, 0x20, 0x69, 0x73, 0x0a, 0x00
.L_0:


//--------------------- .nv.shared.reserved.0     --------------------------
	.section	.nv.shared.reserved.0,"aw",@nobits
	.weak		__nv_reservedSMEM_offset_0_alias
	.size		__nv_reservedSMEM_offset_0_alias, 0, 64
	.other		__nv_reservedSMEM_offset_0_alias,@"STO_CUDA_RESERVED_SHARED STV_DEFAULT"
__nv_reservedSMEM_offset_0_alias:
	.zero		0
	.zero		64


//--------------------- .nv.shared._Z7brandesiiPiS_S_S_PfS0_P4nodeS0_S_S0_ --------------------------
	.section	.nv.shared._Z7brandesiiPiS_S_S_PfS0_P4nodeS0_S_S0_,"aw",@nobits
	.sectionflags	@""
	.align	4
.nv.shared._Z7brandesiiPiS_S_S_PfS0_P4nodeS0_S_S0_:
	.zero		1032


//--------------------- .nv.constant0._Z10dPrintDistiiPi --------------------------
	.section	.nv.constant0._Z10dPrintDistiiPi,"a",@progbits
	.sectionflags	@""
	.align	4
.nv.constant0._Z10dPrintDistiiPi:
	.zero		912


//--------------------- .nv.constant0._Z11dPrintGraphiiPiS_ --------------------------
	.section	.nv.constant0._Z11dPrintGraphiiPiS_,"a",@progbits
	.sectionflags	@""
	.align	4
.nv.constant0._Z11dPrintGraphiiPiS_:
	.zero		920


//--------------------- .nv.constant0._Z7brandesiiPiS_S_S_PfS0_P4nodeS0_S_S0_ --------------------------
	.section	.nv.constant0._Z7brandesiiPiS_S_S_PfS0_P4nodeS0_S_S0_,"a",@progbits
	.sectionflags	@""
	.align	4
.nv.constant0._Z7brandesiiPiS_S_S_PfS0_P4nodeS0_S_S0_:
	.zero		984


//--------------------- SYMBOLS --------------------------

	.type		.nv.reservedSmem.offset0,@object
	.size		.nv.reservedSmem.offset0,0x4
	.type		.nv.reservedSmem.cap,@object
	.size		.nv.reservedSmem.cap,0x4
	.type		vprintf,@function
